//
// Generated by NVIDIA NVVM Compiler
//
// Compiler Build ID: CL-36424714
// Cuda compilation tools, release 13.0, V13.0.88
// Based on NVVM 20.0.0
//

.version 9.0
.target sm_100
.address_size 64

	// .globl	_Z11ForwardWaitPiii
.extern .func  (.param .b32 func_retval0) vprintf
(
	.param .b64 vprintf_param_0,
	.param .b64 vprintf_param_1
)
;
.global .align 1 .b8 $str[7] = {32, 37, 108, 102, 32, 47};
.global .align 1 .b8 $str$1[2] = {10};
.global .align 1 .b8 $str$2[6] = {32, 37, 100, 32, 47};
.global .align 1 .b8 $str$3[23] = {100, 101, 118, 105, 99, 101, 32, 58, 32, 37, 100, 32, 44, 32, 102, 119, 32, 58, 32, 37, 100, 10};

.visible .entry _Z11ForwardWaitPiii(
	.param .u64 .ptr .align 1 _Z11ForwardWaitPiii_param_0,
	.param .u32 _Z11ForwardWaitPiii_param_1,
	.param .u32 _Z11ForwardWaitPiii_param_2
)
{


	ret;

}
	// .globl	_Z12BackwardWaitPiii
.visible .entry _Z12BackwardWaitPiii(
	.param .u64 .ptr .align 1 _Z12BackwardWaitPiii_param_0,
	.param .u32 _Z12BackwardWaitPiii_param_1,
	.param .u32 _Z12BackwardWaitPiii_param_2
)
{


	ret;

}
	// .globl	_Z18SetForwardNotReadyPii
.visible .entry _Z18SetForwardNotReadyPii(
	.param .u64 .ptr .align 1 _Z18SetForwardNotReadyPii_param_0,
	.param .u32 _Z18SetForwardNotReadyPii_param_1
)
{
	.reg .b32 	%r<3>;
	.reg .b64 	%rd<5>;

	ld.param.u64 	%rd1, [_Z18SetForwardNotReadyPii_param_0];
	ld.param.u32 	%r1, [_Z18SetForwardNotReadyPii_param_1];
	cvta.to.global.u64 	%rd2, %rd1;
	mul.wide.s32 	%rd3, %r1, 4;
	add.s64 	%rd4, %rd2, %rd3;
	mov.b32 	%r2, 0;
	st.global.u32 	[%rd4], %r2;
	ret;

}
	// .globl	_Z19SetBackwardNotReadyPii
.visible .entry _Z19SetBackwardNotReadyPii(
	.param .u64 .ptr .align 1 _Z19SetBackwardNotReadyPii_param_0,
	.param .u32 _Z19SetBackwardNotReadyPii_param_1
)
{
	.reg .b32 	%r<3>;
	.reg .b64 	%rd<5>;

	ld.param.u64 	%rd1, [_Z19SetBackwardNotReadyPii_param_0];
	ld.param.u32 	%r1, [_Z19SetBackwardNotReadyPii_param_1];
	cvta.to.global.u64 	%rd2, %rd1;
	mul.wide.s32 	%rd3, %r1, 4;
	add.s64 	%rd4, %rd2, %rd3;
	mov.b32 	%r2, 0;
	st.global.u32 	[%rd4], %r2;
	ret;

}
	// .globl	_Z19GetOutputLayerDeltaPdS_di
.visible .entry _Z19GetOutputLayerDeltaPdS_di(
	.param .u64 .ptr .align 1 _Z19GetOutputLayerDeltaPdS_di_param_0,
	.param .u64 .ptr .align 1 _Z19GetOutputLayerDeltaPdS_di_param_1,
	.param .f64 _Z19GetOutputLayerDeltaPdS_di_param_2,
	.param .u32 _Z19GetOutputLayerDeltaPdS_di_param_3
)
{
	.reg .pred 	%p<3>;
	.reg .b32 	%r<6>;
	.reg .b64 	%rd<11>;
	.reg .b64 	%fd<9>;

	ld.param.u64 	%rd3, [_Z19GetOutputLayerDeltaPdS_di_param_0];
	ld.param.u64 	%rd4, [_Z19GetOutputLayerDeltaPdS_di_param_1];
	ld.param.f64 	%fd1, [_Z19GetOutputLayerDeltaPdS_di_param_2];
	ld.param.u32 	%r2, [_Z19GetOutputLayerDeltaPdS_di_param_3];
	cvta.to.global.u64 	%rd1, %rd4;
	cvta.to.global.u64 	%rd2, %rd3;
	mov.u32 	%r3, %ntid.x;
	mov.u32 	%r4, %ctaid.x;
	mov.u32 	%r5, %tid.x;
	mad.lo.s32 	%r1, %r3, %r4, %r5;
	setp.ge.s32 	%p1, %r1, %r2;
	@%p1 bra 	$L__BB4_4;
	cvt.rn.f64.s32 	%fd2, %r1;
	setp.eq.f64 	%p2, %fd1, %fd2;
	@%p2 bra 	$L__BB4_3;
	mul.wide.s32 	%rd8, %r1, 8;
	add.s64 	%rd9, %rd2, %rd8;
	ld.global.f64 	%fd6, [%rd9];
	mov.f64 	%fd7, 0d0000000000000000;
	sub.f64 	%fd8, %fd7, %fd6;
	add.s64 	%rd10, %rd1, %rd8;
	st.global.f64 	[%rd10], %fd8;
	bra.uni 	$L__BB4_4;
$L__BB4_3:
	mul.wide.s32 	%rd5, %r1, 8;
	add.s64 	%rd6, %rd2, %rd5;
	ld.global.f64 	%fd3, [%rd6];
	mov.f64 	%fd4, 0d3FF0000000000000;
	sub.f64 	%fd5, %fd4, %fd3;
	add.s64 	%rd7, %rd1, %rd5;
	st.global.f64 	[%rd7], %fd5;
$L__BB4_4:
	ret;

}
	// .globl	_Z19GetHiddenLayerDeltaPdS_S_S_i
.visible .entry _Z19GetHiddenLayerDeltaPdS_S_S_i(
	.param .u64 .ptr .align 1 _Z19GetHiddenLayerDeltaPdS_S_S_i_param_0,
	.param .u64 .ptr .align 1 _Z19GetHiddenLayerDeltaPdS_S_S_i_param_1,
	.param .u64 .ptr .align 1 _Z19GetHiddenLayerDeltaPdS_S_S_i_param_2,
	.param .u64 .ptr .align 1 _Z19GetHiddenLayerDeltaPdS_S_S_i_param_3,
	.param .u32 _Z19GetHiddenLayerDeltaPdS_S_S_i_param_4
)
{
	.reg .pred 	%p<2>;
	.reg .b32 	%r<6>;
	.reg .b64 	%rd<13>;
	.reg .b64 	%fd<11>;

	ld.param.u64 	%rd1, [_Z19GetHiddenLayerDeltaPdS_S_S_i_param_0];
	ld.param.u64 	%rd2, [_Z19GetHiddenLayerDeltaPdS_S_S_i_param_1];
	ld.param.u64 	%rd3, [_Z19GetHiddenLayerDeltaPdS_S_S_i_param_2];
	ld.param.u64 	%rd4, [_Z19GetHiddenLayerDeltaPdS_S_S_i_param_3];
	ld.param.u32 	%r2, [_Z19GetHiddenLayerDeltaPdS_S_S_i_param_4];
	mov.u32 	%r3, %ntid.x;
	mov.u32 	%r4, %ctaid.x;
	mov.u32 	%r5, %tid.x;
	mad.lo.s32 	%r1, %r3, %r4, %r5;
	setp.ge.s32 	%p1, %r1, %r2;
	@%p1 bra 	$L__BB5_2;
	cvta.to.global.u64 	%rd5, %rd2;
	cvta.to.global.u64 	%rd6, %rd1;
	cvta.to.global.u64 	%rd7, %rd3;
	cvta.to.global.u64 	%rd8, %rd4;
	mul.wide.s32 	%rd9, %r1, 8;
	add.s64 	%rd10, %rd5, %rd9;
	ld.global.f64 	%fd1, [%rd10];
	mov.f64 	%fd2, 0d3FF0000000000000;
	sub.f64 	%fd3, %fd2, %fd1;
	mul.f64 	%fd4, %fd1, %fd3;
	add.s64 	%rd11, %rd6, %rd9;
	ld.global.f64 	%fd5, [%rd11];
	add.s64 	%rd12, %rd7, %rd9;
	ld.global.f64 	%fd6, [%rd12];
	ld.global.f64 	%fd7, [%rd8];
	mul.f64 	%fd8, %fd6, %fd7;
	sub.f64 	%fd9, %fd5, %fd8;
	mul.f64 	%fd10, %fd4, %fd9;
	st.global.f64 	[%rd11], %fd10;
$L__BB5_2:
	ret;

}
	// .globl	_Z12UpdateWeightPdS_S_iid
.visible .entry _Z12UpdateWeightPdS_S_iid(
	.param .u64 .ptr .align 1 _Z12UpdateWeightPdS_S_iid_param_0,
	.param .u64 .ptr .align 1 _Z12UpdateWeightPdS_S_iid_param_1,
	.param .u64 .ptr .align 1 _Z12UpdateWeightPdS_S_iid_param_2,
	.param .u32 _Z12UpdateWeightPdS_S_iid_param_3,
	.param .u32 _Z12UpdateWeightPdS_S_iid_param_4,
	.param .f64 _Z12UpdateWeightPdS_S_iid_param_5
)
{
	.reg .pred 	%p<2>;
	.reg .b32 	%r<10>;
	.reg .b64 	%rd<13>;
	.reg .b64 	%fd<7>;

	ld.param.u64 	%rd1, [_Z12UpdateWeightPdS_S_iid_param_0];
	ld.param.u64 	%rd2, [_Z12UpdateWeightPdS_S_iid_param_1];
	ld.param.u64 	%rd3, [_Z12UpdateWeightPdS_S_iid_param_2];
	ld.param.u32 	%r2, [_Z12UpdateWeightPdS_S_iid_param_3];
	ld.param.u32 	%r3, [_Z12UpdateWeightPdS_S_iid_param_4];
	ld.param.f64 	%fd1, [_Z12UpdateWeightPdS_S_iid_param_5];
	mov.u32 	%r4, %ntid.x;
	mov.u32 	%r5, %ctaid.x;
	mov.u32 	%r6, %tid.x;
	mad.lo.s32 	%r1, %r4, %r5, %r6;
	setp.ge.s32 	%p1, %r1, %r3;
	@%p1 bra 	$L__BB6_2;
	cvta.to.global.u64 	%rd4, %rd2;
	cvta.to.global.u64 	%rd5, %rd1;
	cvta.to.global.u64 	%rd6, %rd3;
	mul.wide.s32 	%rd7, %r1, 8;
	add.s64 	%rd8, %rd4, %rd7;
	ld.global.f64 	%fd2, [%rd8];
	div.s32 	%r7, %r1, %r2;
	mul.wide.s32 	%rd9, %r7, 8;
	add.s64 	%rd10, %rd5, %rd9;
	ld.global.f64 	%fd3, [%rd10];
	mul.f64 	%fd4, %fd1, %fd3;
	mul.lo.s32 	%r8, %r7, %r2;
	sub.s32 	%r9, %r1, %r8;
	mul.wide.s32 	%rd11, %r9, 8;
	add.s64 	%rd12, %rd6, %rd11;
	ld.global.f64 	%fd5, [%rd12];
	fma.rn.f64 	%fd6, %fd4, %fd5, %fd2;
	st.global.f64 	[%rd8], %fd6;
$L__BB6_2:
	ret;

}
	// .globl	_Z7SigmoidPdi
.visible .entry _Z7SigmoidPdi(
	.param .u64 .ptr .align 1 _Z7SigmoidPdi_param_0,
	.param .u32 _Z7SigmoidPdi_param_1
)
{
	.reg .pred 	%p<6>;
	.reg .b32 	%r<21>;
	.reg .b32 	%f<3>;
	.reg .b64 	%rd<6>;
	.reg .b64 	%fd<30>;

	ld.param.u64 	%rd3, [_Z7SigmoidPdi_param_0];
	ld.param.u32 	%r5, [_Z7SigmoidPdi_param_1];
	cvta.to.global.u64 	%rd1, %rd3;
	mov.u32 	%r6, %ntid.x;
	mov.u32 	%r7, %ctaid.x;
	mov.u32 	%r8, %tid.x;
	mad.lo.s32 	%r1, %r6, %r7, %r8;
	setp.ge.s32 	%p1, %r1, %r5;
	@%p1 bra 	$L__BB7_5;
	mul.wide.s32 	%rd4, %r1, 8;
	add.s64 	%rd2, %rd1, %rd4;
	ld.global.f64 	%fd1, [%rd2];
	neg.f64 	%fd6, %fd1;
	fma.rn.f64 	%fd7, %fd1, 0dBFF71547652B82FE, 0d4338000000000000;
	{
	.reg .b32 %temp; 
	mov.b64 	{%r2, %temp}, %fd7;
	}
	mov.f64 	%fd8, 0dC338000000000000;
	add.rn.f64 	%fd9, %fd7, %fd8;
	fma.rn.f64 	%fd10, %fd9, 0dBFE62E42FEFA39EF, %fd6;
	fma.rn.f64 	%fd11, %fd9, 0dBC7ABC9E3B39803F, %fd10;
	fma.rn.f64 	%fd12, %fd11, 0d3E5ADE1569CE2BDF, 0d3E928AF3FCA213EA;
	fma.rn.f64 	%fd13, %fd12, %fd11, 0d3EC71DEE62401315;
	fma.rn.f64 	%fd14, %fd13, %fd11, 0d3EFA01997C89EB71;
	fma.rn.f64 	%fd15, %fd14, %fd11, 0d3F2A01A014761F65;
	fma.rn.f64 	%fd16, %fd15, %fd11, 0d3F56C16C1852B7AF;
	fma.rn.f64 	%fd17, %fd16, %fd11, 0d3F81111111122322;
	fma.rn.f64 	%fd18, %fd17, %fd11, 0d3FA55555555502A1;
	fma.rn.f64 	%fd19, %fd18, %fd11, 0d3FC5555555555511;
	fma.rn.f64 	%fd20, %fd19, %fd11, 0d3FE000000000000B;
	fma.rn.f64 	%fd21, %fd20, %fd11, 0d3FF0000000000000;
	fma.rn.f64 	%fd22, %fd21, %fd11, 0d3FF0000000000000;
	{
	.reg .b32 %temp; 
	mov.b64 	{%r3, %temp}, %fd22;
	}
	{
	.reg .b32 %temp; 
	mov.b64 	{%temp, %r4}, %fd22;
	}
	shl.b32 	%r9, %r2, 20;
	add.s32 	%r10, %r9, %r4;
	mov.b64 	%fd29, {%r3, %r10};
	{
	.reg .b32 %temp; 
	mov.b64 	{%temp, %r11}, %fd6;
	}
	mov.b32 	%f2, %r11;
	abs.f32 	%f1, %f2;
	setp.lt.f32 	%p2, %f1, 0f4086232B;
	@%p2 bra 	$L__BB7_4;
	setp.gt.f64 	%p3, %fd1, 0d0000000000000000;
	mov.f64 	%fd23, 0d7FF0000000000000;
	sub.f64 	%fd24, %fd23, %fd1;
	selp.f64 	%fd29, 0d0000000000000000, %fd24, %p3;
	setp.geu.f32 	%p4, %f1, 0f40874800;
	@%p4 bra 	$L__BB7_4;
	shr.u32 	%r12, %r2, 31;
	add.s32 	%r13, %r2, %r12;
	shr.s32 	%r14, %r13, 1;
	shl.b32 	%r15, %r14, 20;
	add.s32 	%r16, %r4, %r15;
	mov.b64 	%fd25, {%r3, %r16};
	sub.s32 	%r17, %r2, %r14;
	shl.b32 	%r18, %r17, 20;
	add.s32 	%r19, %r18, 1072693248;
	mov.b32 	%r20, 0;
	mov.b64 	%fd26, {%r20, %r19};
	mul.f64 	%fd29, %fd26, %fd25;
$L__BB7_4:
	add.f64 	%fd27, %fd29, 0d3FF0000000000000;
	rcp.rn.f64 	%fd28, %fd27;
	st.global.f64 	[%rd2], %fd28;
$L__BB7_5:
	setp.ne.s32 	%p5, %r1, 0;
	@%p5 bra 	$L__BB7_7;
	mov.b64 	%rd5, 4607182418800017408;
	st.global.u64 	[%rd1], %rd5;
$L__BB7_7:
	ret;

}
	// .globl	_Z11ExponentialPdi
.visible .entry _Z11ExponentialPdi(
	.param .u64 .ptr .align 1 _Z11ExponentialPdi_param_0,
	.param .u32 _Z11ExponentialPdi_param_1
)
{
	.reg .pred 	%p<6>;
	.reg .b32 	%r<21>;
	.reg .b32 	%f<3>;
	.reg .b64 	%rd<6>;
	.reg .b64 	%fd<26>;

	ld.param.u64 	%rd3, [_Z11ExponentialPdi_param_0];
	ld.param.u32 	%r5, [_Z11ExponentialPdi_param_1];
	cvta.to.global.u64 	%rd1, %rd3;
	mov.u32 	%r6, %ntid.x;
	mov.u32 	%r7, %ctaid.x;
	mov.u32 	%r8, %tid.x;
	mad.lo.s32 	%r1, %r6, %r7, %r8;
	setp.ge.s32 	%p1, %r1, %r5;
	@%p1 bra 	$L__BB8_5;
	mul.wide.s32 	%rd4, %r1, 8;
	add.s64 	%rd2, %rd1, %rd4;
	ld.global.f64 	%fd1, [%rd2];
	fma.rn.f64 	%fd6, %fd1, 0d3FF71547652B82FE, 0d4338000000000000;
	{
	.reg .b32 %temp; 
	mov.b64 	{%r2, %temp}, %fd6;
	}
	mov.f64 	%fd7, 0dC338000000000000;
	add.rn.f64 	%fd8, %fd6, %fd7;
	fma.rn.f64 	%fd9, %fd8, 0dBFE62E42FEFA39EF, %fd1;
	fma.rn.f64 	%fd10, %fd8, 0dBC7ABC9E3B39803F, %fd9;
	fma.rn.f64 	%fd11, %fd10, 0d3E5ADE1569CE2BDF, 0d3E928AF3FCA213EA;
	fma.rn.f64 	%fd12, %fd11, %fd10, 0d3EC71DEE62401315;
	fma.rn.f64 	%fd13, %fd12, %fd10, 0d3EFA01997C89EB71;
	fma.rn.f64 	%fd14, %fd13, %fd10, 0d3F2A01A014761F65;
	fma.rn.f64 	%fd15, %fd14, %fd10, 0d3F56C16C1852B7AF;
	fma.rn.f64 	%fd16, %fd15, %fd10, 0d3F81111111122322;
	fma.rn.f64 	%fd17, %fd16, %fd10, 0d3FA55555555502A1;
	fma.rn.f64 	%fd18, %fd17, %fd10, 0d3FC5555555555511;
	fma.rn.f64 	%fd19, %fd18, %fd10, 0d3FE000000000000B;
	fma.rn.f64 	%fd20, %fd19, %fd10, 0d3FF0000000000000;
	fma.rn.f64 	%fd21, %fd20, %fd10, 0d3FF0000000000000;
	{
	.reg .b32 %temp; 
	mov.b64 	{%r3, %temp}, %fd21;
	}
	{
	.reg .b32 %temp; 
	mov.b64 	{%temp, %r4}, %fd21;
	}
	shl.b32 	%r9, %r2, 20;
	add.s32 	%r10, %r9, %r4;
	mov.b64 	%fd25, {%r3, %r10};
	{
	.reg .b32 %temp; 
	mov.b64 	{%temp, %r11}, %fd1;
	}
	mov.b32 	%f2, %r11;
	abs.f32 	%f1, %f2;
	setp.lt.f32 	%p2, %f1, 0f4086232B;
	@%p2 bra 	$L__BB8_4;
	setp.lt.f64 	%p3, %fd1, 0d0000000000000000;
	add.f64 	%fd22, %fd1, 0d7FF0000000000000;
	selp.f64 	%fd25, 0d0000000000000000, %fd22, %p3;
	setp.geu.f32 	%p4, %f1, 0f40874800;
	@%p4 bra 	$L__BB8_4;
	shr.u32 	%r12, %r2, 31;
	add.s32 	%r13, %r2, %r12;
	shr.s32 	%r14, %r13, 1;
	shl.b32 	%r15, %r14, 20;
	add.s32 	%r16, %r4, %r15;
	mov.b64 	%fd23, {%r3, %r16};
	sub.s32 	%r17, %r2, %r14;
	shl.b32 	%r18, %r17, 20;
	add.s32 	%r19, %r18, 1072693248;
	mov.b32 	%r20, 0;
	mov.b64 	%fd24, {%r20, %r19};
	mul.f64 	%fd25, %fd24, %fd23;
$L__BB8_4:
	st.global.f64 	[%rd2], %fd25;
$L__BB8_5:
	setp.ne.s32 	%p5, %r1, 0;
	@%p5 bra 	$L__BB8_7;
	mov.b64 	%rd5, 0;
	st.global.u64 	[%rd1], %rd5;
$L__BB8_7:
	ret;

}
	// .globl	_Z7SoftmaxPddi
.visible .entry _Z7SoftmaxPddi(
	.param .u64 .ptr .align 1 _Z7SoftmaxPddi_param_0,
	.param .f64 _Z7SoftmaxPddi_param_1,
	.param .u32 _Z7SoftmaxPddi_param_2
)
{
	.reg .pred 	%p<2>;
	.reg .b32 	%r<6>;
	.reg .b64 	%rd<5>;
	.reg .b64 	%fd<4>;

	ld.param.u64 	%rd1, [_Z7SoftmaxPddi_param_0];
	ld.param.f64 	%fd1, [_Z7SoftmaxPddi_param_1];
	ld.param.u32 	%r2, [_Z7SoftmaxPddi_param_2];
	mov.u32 	%r3, %ntid.x;
	mov.u32 	%r4, %ctaid.x;
	mov.u32 	%r5, %tid.x;
	mad.lo.s32 	%r1, %r3, %r4, %r5;
	setp.ge.s32 	%p1, %r1, %r2;
	@%p1 bra 	$L__BB9_2;
	cvta.to.global.u64 	%rd2, %rd1;
	mul.wide.s32 	%rd3, %r1, 8;
	add.s64 	%rd4, %rd2, %rd3;
	ld.global.f64 	%fd2, [%rd4];
	div.rn.f64 	%fd3, %fd2, %fd1;
	st.global.f64 	[%rd4], %fd3;
$L__BB9_2:
	ret;

}
	// .globl	_Z5PrintPdi
.visible .entry _Z5PrintPdi(
	.param .u64 .ptr .align 1 _Z5PrintPdi_param_0,
	.param .u32 _Z5PrintPdi_param_1
)
{
	.local .align 8 .b8 	__local_depot10[8];
	.reg .b64 	%SP;
	.reg .b64 	%SPL;
	.reg .pred 	%p<10>;
	.reg .b32 	%r<83>;
	.reg .b64 	%rd<32>;
	.reg .b64 	%fd<30>;

	mov.u64 	%SPL, __local_depot10;
	cvta.local.u64 	%SP, %SPL;
	ld.param.u64 	%rd9, [_Z5PrintPdi_param_0];
	ld.param.u32 	%r16, [_Z5PrintPdi_param_1];
	cvta.to.global.u64 	%rd1, %rd9;
	add.u64 	%rd10, %SP, 0;
	add.u64 	%rd2, %SPL, 0;
	setp.lt.s32 	%p1, %r16, 1;
	@%p1 bra 	$L__BB10_13;
	and.b32  	%r1, %r16, 15;
	setp.lt.u32 	%p2, %r16, 16;
	mov.b32 	%r80, 0;
	@%p2 bra 	$L__BB10_4;
	and.b32  	%r80, %r16, 2147483632;
	neg.s32 	%r78, %r80;
	add.s64 	%rd30, %rd1, 64;
	mov.u64 	%rd11, $str;
$L__BB10_3:
	.pragma "nounroll";
	ld.global.f64 	%fd1, [%rd30+-64];
	st.local.f64 	[%rd2], %fd1;
	cvta.global.u64 	%rd12, %rd11;
	{ // callseq 0, 0
	.param .b64 param0;
	st.param.b64 	[param0], %rd12;
	.param .b64 param1;
	st.param.b64 	[param1], %rd10;
	.param .b32 retval0;
	call.uni (retval0), 
	vprintf, 
	(
	param0, 
	param1
	);
	ld.param.b32 	%r18, [retval0];
	} // callseq 0
	ld.global.f64 	%fd2, [%rd30+-56];
	st.local.f64 	[%rd2], %fd2;
	{ // callseq 1, 0
	.param .b64 param0;
	st.param.b64 	[param0], %rd12;
	.param .b64 param1;
	st.param.b64 	[param1], %rd10;
	.param .b32 retval0;
	call.uni (retval0), 
	vprintf, 
	(
	param0, 
	param1
	);
	ld.param.b32 	%r20, [retval0];
	} // callseq 1
	ld.global.f64 	%fd3, [%rd30+-48];
	st.local.f64 	[%rd2], %fd3;
	{ // callseq 2, 0
	.param .b64 param0;
	st.param.b64 	[param0], %rd12;
	.param .b64 param1;
	st.param.b64 	[param1], %rd10;
	.param .b32 retval0;
	call.uni (retval0), 
	vprintf, 
	(
	param0, 
	param1
	);
	ld.param.b32 	%r22, [retval0];
	} // callseq 2
	ld.global.f64 	%fd4, [%rd30+-40];
	st.local.f64 	[%rd2], %fd4;
	{ // callseq 3, 0
	.param .b64 param0;
	st.param.b64 	[param0], %rd12;
	.param .b64 param1;
	st.param.b64 	[param1], %rd10;
	.param .b32 retval0;
	call.uni (retval0), 
	vprintf, 
	(
	param0, 
	param1
	);
	ld.param.b32 	%r24, [retval0];
	} // callseq 3
	ld.global.f64 	%fd5, [%rd30+-32];
	st.local.f64 	[%rd2], %fd5;
	{ // callseq 4, 0
	.param .b64 param0;
	st.param.b64 	[param0], %rd12;
	.param .b64 param1;
	st.param.b64 	[param1], %rd10;
	.param .b32 retval0;
	call.uni (retval0), 
	vprintf, 
	(
	param0, 
	param1
	);
	ld.param.b32 	%r26, [retval0];
	} // callseq 4
	ld.global.f64 	%fd6, [%rd30+-24];
	st.local.f64 	[%rd2], %fd6;
	{ // callseq 5, 0
	.param .b64 param0;
	st.param.b64 	[param0], %rd12;
	.param .b64 param1;
	st.param.b64 	[param1], %rd10;
	.param .b32 retval0;
	call.uni (retval0), 
	vprintf, 
	(
	param0, 
	param1
	);
	ld.param.b32 	%r28, [retval0];
	} // callseq 5
	ld.global.f64 	%fd7, [%rd30+-16];
	st.local.f64 	[%rd2], %fd7;
	{ // callseq 6, 0
	.param .b64 param0;
	st.param.b64 	[param0], %rd12;
	.param .b64 param1;
	st.param.b64 	[param1], %rd10;
	.param .b32 retval0;
	call.uni (retval0), 
	vprintf, 
	(
	param0, 
	param1
	);
	ld.param.b32 	%r30, [retval0];
	} // callseq 6
	ld.global.f64 	%fd8, [%rd30+-8];
	st.local.f64 	[%rd2], %fd8;
	{ // callseq 7, 0
	.param .b64 param0;
	st.param.b64 	[param0], %rd12;
	.param .b64 param1;
	st.param.b64 	[param1], %rd10;
	.param .b32 retval0;
	call.uni (retval0), 
	vprintf, 
	(
	param0, 
	param1
	);
	ld.param.b32 	%r32, [retval0];
	} // callseq 7
	ld.global.f64 	%fd9, [%rd30];
	st.local.f64 	[%rd2], %fd9;
	{ // callseq 8, 0
	.param .b64 param0;
	st.param.b64 	[param0], %rd12;
	.param .b64 param1;
	st.param.b64 	[param1], %rd10;
	.param .b32 retval0;
	call.uni (retval0), 
	vprintf, 
	(
	param0, 
	param1
	);
	ld.param.b32 	%r34, [retval0];
	} // callseq 8
	ld.global.f64 	%fd10, [%rd30+8];
	st.local.f64 	[%rd2], %fd10;
	{ // callseq 9, 0
	.param .b64 param0;
	st.param.b64 	[param0], %rd12;
	.param .b64 param1;
	st.param.b64 	[param1], %rd10;
	.param .b32 retval0;
	call.uni (retval0), 
	vprintf, 
	(
	param0, 
	param1
	);
	ld.param.b32 	%r36, [retval0];
	} // callseq 9
	ld.global.f64 	%fd11, [%rd30+16];
	st.local.f64 	[%rd2], %fd11;
	{ // callseq 10, 0
	.param .b64 param0;
	st.param.b64 	[param0], %rd12;
	.param .b64 param1;
	st.param.b64 	[param1], %rd10;
	.param .b32 retval0;
	call.uni (retval0), 
	vprintf, 
	(
	param0, 
	param1
	);
	ld.param.b32 	%r38, [retval0];
	} // callseq 10
	ld.global.f64 	%fd12, [%rd30+24];
	st.local.f64 	[%rd2], %fd12;
	{ // callseq 11, 0
	.param .b64 param0;
	st.param.b64 	[param0], %rd12;
	.param .b64 param1;
	st.param.b64 	[param1], %rd10;
	.param .b32 retval0;
	call.uni (retval0), 
	vprintf, 
	(
	param0, 
	param1
	);
	ld.param.b32 	%r40, [retval0];
	} // callseq 11
	ld.global.f64 	%fd13, [%rd30+32];
	st.local.f64 	[%rd2], %fd13;
	{ // callseq 12, 0
	.param .b64 param0;
	st.param.b64 	[param0], %rd12;
	.param .b64 param1;
	st.param.b64 	[param1], %rd10;
	.param .b32 retval0;
	call.uni (retval0), 
	vprintf, 
	(
	param0, 
	param1
	);
	ld.param.b32 	%r42, [retval0];
	} // callseq 12
	ld.global.f64 	%fd14, [%rd30+40];
	st.local.f64 	[%rd2], %fd14;
	{ // callseq 13, 0
	.param .b64 param0;
	st.param.b64 	[param0], %rd12;
	.param .b64 param1;
	st.param.b64 	[param1], %rd10;
	.param .b32 retval0;
	call.uni (retval0), 
	vprintf, 
	(
	param0, 
	param1
	);
	ld.param.b32 	%r44, [retval0];
	} // callseq 13
	ld.global.f64 	%fd15, [%rd30+48];
	st.local.f64 	[%rd2], %fd15;
	{ // callseq 14, 0
	.param .b64 param0;
	st.param.b64 	[param0], %rd12;
	.param .b64 param1;
	st.param.b64 	[param1], %rd10;
	.param .b32 retval0;
	call.uni (retval0), 
	vprintf, 
	(
	param0, 
	param1
	);
	ld.param.b32 	%r46, [retval0];
	} // callseq 14
	ld.global.f64 	%fd16, [%rd30+56];
	st.local.f64 	[%rd2], %fd16;
	{ // callseq 15, 0
	.param .b64 param0;
	st.param.b64 	[param0], %rd12;
	.param .b64 param1;
	st.param.b64 	[param1], %rd10;
	.param .b32 retval0;
	call.uni (retval0), 
	vprintf, 
	(
	param0, 
	param1
	);
	ld.param.b32 	%r48, [retval0];
	} // callseq 15
	add.s32 	%r78, %r78, 16;
	add.s64 	%rd30, %rd30, 128;
	setp.ne.s32 	%p3, %r78, 0;
	@%p3 bra 	$L__BB10_3;
$L__BB10_4:
	setp.eq.s32 	%p4, %r1, 0;
	@%p4 bra 	$L__BB10_13;
	and.b32  	%r7, %r16, 7;
	setp.lt.u32 	%p5, %r1, 8;
	@%p5 bra 	$L__BB10_7;
	mul.wide.u32 	%rd14, %r80, 8;
	add.s64 	%rd15, %rd1, %rd14;
	ld.global.f64 	%fd17, [%rd15];
	st.local.f64 	[%rd2], %fd17;
	mov.u64 	%rd16, $str;
	cvta.global.u64 	%rd17, %rd16;
	add.u64 	%rd18, %SP, 0;
	{ // callseq 16, 0
	.param .b64 param0;
	st.param.b64 	[param0], %rd17;
	.param .b64 param1;
	st.param.b64 	[param1], %rd18;
	.param .b32 retval0;
	call.uni (retval0), 
	vprintf, 
	(
	param0, 
	param1
	);
	ld.param.b32 	%r50, [retval0];
	} // callseq 16
	ld.global.f64 	%fd18, [%rd15+8];
	st.local.f64 	[%rd2], %fd18;
	{ // callseq 17, 0
	.param .b64 param0;
	st.param.b64 	[param0], %rd17;
	.param .b64 param1;
	st.param.b64 	[param1], %rd18;
	.param .b32 retval0;
	call.uni (retval0), 
	vprintf, 
	(
	param0, 
	param1
	);
	ld.param.b32 	%r52, [retval0];
	} // callseq 17
	ld.global.f64 	%fd19, [%rd15+16];
	st.local.f64 	[%rd2], %fd19;
	{ // callseq 18, 0
	.param .b64 param0;
	st.param.b64 	[param0], %rd17;
	.param .b64 param1;
	st.param.b64 	[param1], %rd18;
	.param .b32 retval0;
	call.uni (retval0), 
	vprintf, 
	(
	param0, 
	param1
	);
	ld.param.b32 	%r54, [retval0];
	} // callseq 18
	ld.global.f64 	%fd20, [%rd15+24];
	st.local.f64 	[%rd2], %fd20;
	{ // callseq 19, 0
	.param .b64 param0;
	st.param.b64 	[param0], %rd17;
	.param .b64 param1;
	st.param.b64 	[param1], %rd18;
	.param .b32 retval0;
	call.uni (retval0), 
	vprintf, 
	(
	param0, 
	param1
	);
	ld.param.b32 	%r56, [retval0];
	} // callseq 19
	ld.global.f64 	%fd21, [%rd15+32];
	st.local.f64 	[%rd2], %fd21;
	{ // callseq 20, 0
	.param .b64 param0;
	st.param.b64 	[param0], %rd17;
	.param .b64 param1;
	st.param.b64 	[param1], %rd18;
	.param .b32 retval0;
	call.uni (retval0), 
	vprintf, 
	(
	param0, 
	param1
	);
	ld.param.b32 	%r58, [retval0];
	} // callseq 20
	ld.global.f64 	%fd22, [%rd15+40];
	st.local.f64 	[%rd2], %fd22;
	{ // callseq 21, 0
	.param .b64 param0;
	st.param.b64 	[param0], %rd17;
	.param .b64 param1;
	st.param.b64 	[param1], %rd18;
	.param .b32 retval0;
	call.uni (retval0), 
	vprintf, 
	(
	param0, 
	param1
	);
	ld.param.b32 	%r60, [retval0];
	} // callseq 21
	ld.global.f64 	%fd23, [%rd15+48];
	st.local.f64 	[%rd2], %fd23;
	{ // callseq 22, 0
	.param .b64 param0;
	st.param.b64 	[param0], %rd17;
	.param .b64 param1;
	st.param.b64 	[param1], %rd18;
	.param .b32 retval0;
	call.uni (retval0), 
	vprintf, 
	(
	param0, 
	param1
	);
	ld.param.b32 	%r62, [retval0];
	} // callseq 22
	ld.global.f64 	%fd24, [%rd15+56];
	st.local.f64 	[%rd2], %fd24;
	{ // callseq 23, 0
	.param .b64 param0;
	st.param.b64 	[param0], %rd17;
	.param .b64 param1;
	st.param.b64 	[param1], %rd18;
	.param .b32 retval0;
	call.uni (retval0), 
	vprintf, 
	(
	param0, 
	param1
	);
	ld.param.b32 	%r64, [retval0];
	} // callseq 23
	add.s32 	%r80, %r80, 8;
$L__BB10_7:
	setp.eq.s32 	%p6, %r7, 0;
	@%p6 bra 	$L__BB10_13;
	and.b32  	%r10, %r16, 3;
	setp.lt.u32 	%p7, %r7, 4;
	@%p7 bra 	$L__BB10_10;
	mul.wide.u32 	%rd19, %r80, 8;
	add.s64 	%rd20, %rd1, %rd19;
	ld.global.f64 	%fd25, [%rd20];
	st.local.f64 	[%rd2], %fd25;
	mov.u64 	%rd21, $str;
	cvta.global.u64 	%rd22, %rd21;
	add.u64 	%rd23, %SP, 0;
	{ // callseq 24, 0
	.param .b64 param0;
	st.param.b64 	[param0], %rd22;
	.param .b64 param1;
	st.param.b64 	[param1], %rd23;
	.param .b32 retval0;
	call.uni (retval0), 
	vprintf, 
	(
	param0, 
	param1
	);
	ld.param.b32 	%r66, [retval0];
	} // callseq 24
	ld.global.f64 	%fd26, [%rd20+8];
	st.local.f64 	[%rd2], %fd26;
	{ // callseq 25, 0
	.param .b64 param0;
	st.param.b64 	[param0], %rd22;
	.param .b64 param1;
	st.param.b64 	[param1], %rd23;
	.param .b32 retval0;
	call.uni (retval0), 
	vprintf, 
	(
	param0, 
	param1
	);
	ld.param.b32 	%r68, [retval0];
	} // callseq 25
	ld.global.f64 	%fd27, [%rd20+16];
	st.local.f64 	[%rd2], %fd27;
	{ // callseq 26, 0
	.param .b64 param0;
	st.param.b64 	[param0], %rd22;
	.param .b64 param1;
	st.param.b64 	[param1], %rd23;
	.param .b32 retval0;
	call.uni (retval0), 
	vprintf, 
	(
	param0, 
	param1
	);
	ld.param.b32 	%r70, [retval0];
	} // callseq 26
	ld.global.f64 	%fd28, [%rd20+24];
	st.local.f64 	[%rd2], %fd28;
	{ // callseq 27, 0
	.param .b64 param0;
	st.param.b64 	[param0], %rd22;
	.param .b64 param1;
	st.param.b64 	[param1], %rd23;
	.param .b32 retval0;
	call.uni (retval0), 
	vprintf, 
	(
	param0, 
	param1
	);
	ld.param.b32 	%r72, [retval0];
	} // callseq 27
	add.s32 	%r80, %r80, 4;
$L__BB10_10:
	setp.eq.s32 	%p8, %r10, 0;
	@%p8 bra 	$L__BB10_13;
	mul.wide.u32 	%rd24, %r80, 8;
	add.s64 	%rd31, %rd1, %rd24;
	neg.s32 	%r82, %r10;
	mov.u64 	%rd25, $str;
	add.u64 	%rd27, %SP, 0;
$L__BB10_12:
	.pragma "nounroll";
	ld.global.f64 	%fd29, [%rd31];
	st.local.f64 	[%rd2], %fd29;
	cvta.global.u64 	%rd26, %rd25;
	{ // callseq 28, 0
	.param .b64 param0;
	st.param.b64 	[param0], %rd26;
	.param .b64 param1;
	st.param.b64 	[param1], %rd27;
	.param .b32 retval0;
	call.uni (retval0), 
	vprintf, 
	(
	param0, 
	param1
	);
	ld.param.b32 	%r74, [retval0];
	} // callseq 28
	add.s64 	%rd31, %rd31, 8;
	add.s32 	%r82, %r82, 1;
	setp.ne.s32 	%p9, %r82, 0;
	@%p9 bra 	$L__BB10_12;
$L__BB10_13:
	mov.u64 	%rd28, $str$1;
	cvta.global.u64 	%rd29, %rd28;
	{ // callseq 29, 0
	.param .b64 param0;
	st.param.b64 	[param0], %rd29;
	.param .b64 param1;
	st.param.b64 	[param1], 0;
	.param .b32 retval0;
	call.uni (retval0), 
	vprintf, 
	(
	param0, 
	param1
	);
	ld.param.b32 	%r76, [retval0];
	} // callseq 29
	ret;

}
	// .globl	_Z8PrintintPii
.visible .entry _Z8PrintintPii(
	.param .u64 .ptr .align 1 _Z8PrintintPii_param_0,
	.param .u32 _Z8PrintintPii_param_1
)
{
	.local .align 8 .b8 	__local_depot11[8];
	.reg .b64 	%SP;
	.reg .b64 	%SPL;
	.reg .pred 	%p<10>;
	.reg .b32 	%r<112>;
	.reg .b64 	%rd<32>;

	mov.u64 	%SPL, __local_depot11;
	cvta.local.u64 	%SP, %SPL;
	ld.param.u64 	%rd9, [_Z8PrintintPii_param_0];
	ld.param.u32 	%r16, [_Z8PrintintPii_param_1];
	cvta.to.global.u64 	%rd1, %rd9;
	add.u64 	%rd10, %SP, 0;
	add.u64 	%rd2, %SPL, 0;
	setp.lt.s32 	%p1, %r16, 1;
	@%p1 bra 	$L__BB11_13;
	and.b32  	%r1, %r16, 15;
	setp.lt.u32 	%p2, %r16, 16;
	mov.b32 	%r109, 0;
	@%p2 bra 	$L__BB11_4;
	and.b32  	%r109, %r16, 2147483632;
	neg.s32 	%r107, %r109;
	add.s64 	%rd30, %rd1, 32;
	mov.u64 	%rd11, $str$2;
$L__BB11_3:
	.pragma "nounroll";
	ld.global.u32 	%r18, [%rd30+-32];
	st.local.u32 	[%rd2], %r18;
	cvta.global.u64 	%rd12, %rd11;
	{ // callseq 30, 0
	.param .b64 param0;
	st.param.b64 	[param0], %rd12;
	.param .b64 param1;
	st.param.b64 	[param1], %rd10;
	.param .b32 retval0;
	call.uni (retval0), 
	vprintf, 
	(
	param0, 
	param1
	);
	ld.param.b32 	%r19, [retval0];
	} // callseq 30
	ld.global.u32 	%r21, [%rd30+-28];
	st.local.u32 	[%rd2], %r21;
	{ // callseq 31, 0
	.param .b64 param0;
	st.param.b64 	[param0], %rd12;
	.param .b64 param1;
	st.param.b64 	[param1], %rd10;
	.param .b32 retval0;
	call.uni (retval0), 
	vprintf, 
	(
	param0, 
	param1
	);
	ld.param.b32 	%r22, [retval0];
	} // callseq 31
	ld.global.u32 	%r24, [%rd30+-24];
	st.local.u32 	[%rd2], %r24;
	{ // callseq 32, 0
	.param .b64 param0;
	st.param.b64 	[param0], %rd12;
	.param .b64 param1;
	st.param.b64 	[param1], %rd10;
	.param .b32 retval0;
	call.uni (retval0), 
	vprintf, 
	(
	param0, 
	param1
	);
	ld.param.b32 	%r25, [retval0];
	} // callseq 32
	ld.global.u32 	%r27, [%rd30+-20];
	st.local.u32 	[%rd2], %r27;
	{ // callseq 33, 0
	.param .b64 param0;
	st.param.b64 	[param0], %rd12;
	.param .b64 param1;
	st.param.b64 	[param1], %rd10;
	.param .b32 retval0;
	call.uni (retval0), 
	vprintf, 
	(
	param0, 
	param1
	);
	ld.param.b32 	%r28, [retval0];
	} // callseq 33
	ld.global.u32 	%r30, [%rd30+-16];
	st.local.u32 	[%rd2], %r30;
	{ // callseq 34, 0
	.param .b64 param0;
	st.param.b64 	[param0], %rd12;
	.param .b64 param1;
	st.param.b64 	[param1], %rd10;
	.param .b32 retval0;
	call.uni (retval0), 
	vprintf, 
	(
	param0, 
	param1
	);
	ld.param.b32 	%r31, [retval0];
	} // callseq 34
	ld.global.u32 	%r33, [%rd30+-12];
	st.local.u32 	[%rd2], %r33;
	{ // callseq 35, 0
	.param .b64 param0;
	st.param.b64 	[param0], %rd12;
	.param .b64 param1;
	st.param.b64 	[param1], %rd10;
	.param .b32 retval0;
	call.uni (retval0), 
	vprintf, 
	(
	param0, 
	param1
	);
	ld.param.b32 	%r34, [retval0];
	} // callseq 35
	ld.global.u32 	%r36, [%rd30+-8];
	st.local.u32 	[%rd2], %r36;
	{ // callseq 36, 0
	.param .b64 param0;
	st.param.b64 	[param0], %rd12;
	.param .b64 param1;
	st.param.b64 	[param1], %rd10;
	.param .b32 retval0;
	call.uni (retval0), 
	vprintf, 
	(
	param0, 
	param1
	);
	ld.param.b32 	%r37, [retval0];
	} // callseq 36
	ld.global.u32 	%r39, [%rd30+-4];
	st.local.u32 	[%rd2], %r39;
	{ // callseq 37, 0
	.param .b64 param0;
	st.param.b64 	[param0], %rd12;
	.param .b64 param1;
	st.param.b64 	[param1], %rd10;
	.param .b32 retval0;
	call.uni (retval0), 
	vprintf, 
	(
	param0, 
	param1
	);
	ld.param.b32 	%r40, [retval0];
	} // callseq 37
	ld.global.u32 	%r42, [%rd30];
	st.local.u32 	[%rd2], %r42;
	{ // callseq 38, 0
	.param .b64 param0;
	st.param.b64 	[param0], %rd12;
	.param .b64 param1;
	st.param.b64 	[param1], %rd10;
	.param .b32 retval0;
	call.uni (retval0), 
	vprintf, 
	(
	param0, 
	param1
	);
	ld.param.b32 	%r43, [retval0];
	} // callseq 38
	ld.global.u32 	%r45, [%rd30+4];
	st.local.u32 	[%rd2], %r45;
	{ // callseq 39, 0
	.param .b64 param0;
	st.param.b64 	[param0], %rd12;
	.param .b64 param1;
	st.param.b64 	[param1], %rd10;
	.param .b32 retval0;
	call.uni (retval0), 
	vprintf, 
	(
	param0, 
	param1
	);
	ld.param.b32 	%r46, [retval0];
	} // callseq 39
	ld.global.u32 	%r48, [%rd30+8];
	st.local.u32 	[%rd2], %r48;
	{ // callseq 40, 0
	.param .b64 param0;
	st.param.b64 	[param0], %rd12;
	.param .b64 param1;
	st.param.b64 	[param1], %rd10;
	.param .b32 retval0;
	call.uni (retval0), 
	vprintf, 
	(
	param0, 
	param1
	);
	ld.param.b32 	%r49, [retval0];
	} // callseq 40
	ld.global.u32 	%r51, [%rd30+12];
	st.local.u32 	[%rd2], %r51;
	{ // callseq 41, 0
	.param .b64 param0;
	st.param.b64 	[param0], %rd12;
	.param .b64 param1;
	st.param.b64 	[param1], %rd10;
	.param .b32 retval0;
	call.uni (retval0), 
	vprintf, 
	(
	param0, 
	param1
	);
	ld.param.b32 	%r52, [retval0];
	} // callseq 41
	ld.global.u32 	%r54, [%rd30+16];
	st.local.u32 	[%rd2], %r54;
	{ // callseq 42, 0
	.param .b64 param0;
	st.param.b64 	[param0], %rd12;
	.param .b64 param1;
	st.param.b64 	[param1], %rd10;
	.param .b32 retval0;
	call.uni (retval0), 
	vprintf, 
	(
	param0, 
	param1
	);
	ld.param.b32 	%r55, [retval0];
	} // callseq 42
	ld.global.u32 	%r57, [%rd30+20];
	st.local.u32 	[%rd2], %r57;
	{ // callseq 43, 0
	.param .b64 param0;
	st.param.b64 	[param0], %rd12;
	.param .b64 param1;
	st.param.b64 	[param1], %rd10;
	.param .b32 retval0;
	call.uni (retval0), 
	vprintf, 
	(
	param0, 
	param1
	);
	ld.param.b32 	%r58, [retval0];
	} // callseq 43
	ld.global.u32 	%r60, [%rd30+24];
	st.local.u32 	[%rd2], %r60;
	{ // callseq 44, 0
	.param .b64 param0;
	st.param.b64 	[param0], %rd12;
	.param .b64 param1;
	st.param.b64 	[param1], %rd10;
	.param .b32 retval0;
	call.uni (retval0), 
	vprintf, 
	(
	param0, 
	param1
	);
	ld.param.b32 	%r61, [retval0];
	} // callseq 44
	ld.global.u32 	%r63, [%rd30+28];
	st.local.u32 	[%rd2], %r63;
	{ // callseq 45, 0
	.param .b64 param0;
	st.param.b64 	[param0], %rd12;
	.param .b64 param1;
	st.param.b64 	[param1], %rd10;
	.param .b32 retval0;
	call.uni (retval0), 
	vprintf, 
	(
	param0, 
	param1
	);
	ld.param.b32 	%r64, [retval0];
	} // callseq 45
	add.s32 	%r107, %r107, 16;
	add.s64 	%rd30, %rd30, 64;
	setp.ne.s32 	%p3, %r107, 0;
	@%p3 bra 	$L__BB11_3;
$L__BB11_4:
	setp.eq.s32 	%p4, %r1, 0;
	@%p4 bra 	$L__BB11_13;
	and.b32  	%r7, %r16, 7;
	setp.lt.u32 	%p5, %r1, 8;
	@%p5 bra 	$L__BB11_7;
	mul.wide.u32 	%rd14, %r109, 4;
	add.s64 	%rd15, %rd1, %rd14;
	ld.global.u32 	%r66, [%rd15];
	st.local.u32 	[%rd2], %r66;
	mov.u64 	%rd16, $str$2;
	cvta.global.u64 	%rd17, %rd16;
	{ // callseq 46, 0
	.param .b64 param0;
	st.param.b64 	[param0], %rd17;
	.param .b64 param1;
	st.param.b64 	[param1], %rd10;
	.param .b32 retval0;
	call.uni (retval0), 
	vprintf, 
	(
	param0, 
	param1
	);
	ld.param.b32 	%r67, [retval0];
	} // callseq 46
	ld.global.u32 	%r69, [%rd15+4];
	st.local.u32 	[%rd2], %r69;
	{ // callseq 47, 0
	.param .b64 param0;
	st.param.b64 	[param0], %rd17;
	.param .b64 param1;
	st.param.b64 	[param1], %rd10;
	.param .b32 retval0;
	call.uni (retval0), 
	vprintf, 
	(
	param0, 
	param1
	);
	ld.param.b32 	%r70, [retval0];
	} // callseq 47
	ld.global.u32 	%r72, [%rd15+8];
	st.local.u32 	[%rd2], %r72;
	{ // callseq 48, 0
	.param .b64 param0;
	st.param.b64 	[param0], %rd17;
	.param .b64 param1;
	st.param.b64 	[param1], %rd10;
	.param .b32 retval0;
	call.uni (retval0), 
	vprintf, 
	(
	param0, 
	param1
	);
	ld.param.b32 	%r73, [retval0];
	} // callseq 48
	ld.global.u32 	%r75, [%rd15+12];
	st.local.u32 	[%rd2], %r75;
	{ // callseq 49, 0
	.param .b64 param0;
	st.param.b64 	[param0], %rd17;
	.param .b64 param1;
	st.param.b64 	[param1], %rd10;
	.param .b32 retval0;
	call.uni (retval0), 
	vprintf, 
	(
	param0, 
	param1
	);
	ld.param.b32 	%r76, [retval0];
	} // callseq 49
	ld.global.u32 	%r78, [%rd15+16];
	st.local.u32 	[%rd2], %r78;
	{ // callseq 50, 0
	.param .b64 param0;
	st.param.b64 	[param0], %rd17;
	.param .b64 param1;
	st.param.b64 	[param1], %rd10;
	.param .b32 retval0;
	call.uni (retval0), 
	vprintf, 
	(
	param0, 
	param1
	);
	ld.param.b32 	%r79, [retval0];
	} // callseq 50
	ld.global.u32 	%r81, [%rd15+20];
	st.local.u32 	[%rd2], %r81;
	{ // callseq 51, 0
	.param .b64 param0;
	st.param.b64 	[param0], %rd17;
	.param .b64 param1;
	st.param.b64 	[param1], %rd10;
	.param .b32 retval0;
	call.uni (retval0), 
	vprintf, 
	(
	param0, 
	param1
	);
	ld.param.b32 	%r82, [retval0];
	} // callseq 51
	ld.global.u32 	%r84, [%rd15+24];
	st.local.u32 	[%rd2], %r84;
	{ // callseq 52, 0
	.param .b64 param0;
	st.param.b64 	[param0], %rd17;
	.param .b64 param1;
	st.param.b64 	[param1], %rd10;
	.param .b32 retval0;
	call.uni (retval0), 
	vprintf, 
	(
	param0, 
	param1
	);
	ld.param.b32 	%r85, [retval0];
	} // callseq 52
	ld.global.u32 	%r87, [%rd15+28];
	st.local.u32 	[%rd2], %r87;
	{ // callseq 53, 0
	.param .b64 param0;
	st.param.b64 	[param0], %rd17;
	.param .b64 param1;
	st.param.b64 	[param1], %rd10;
	.param .b32 retval0;
	call.uni (retval0), 
	vprintf, 
	(
	param0, 
	param1
	);
	ld.param.b32 	%r88, [retval0];
	} // callseq 53
	add.s32 	%r109, %r109, 8;
$L__BB11_7:
	setp.eq.s32 	%p6, %r7, 0;
	@%p6 bra 	$L__BB11_13;
	and.b32  	%r10, %r16, 3;
	setp.lt.u32 	%p7, %r7, 4;
	@%p7 bra 	$L__BB11_10;
	mul.wide.u32 	%rd19, %r109, 4;
	add.s64 	%rd20, %rd1, %rd19;
	ld.global.u32 	%r90, [%rd20];
	st.local.u32 	[%rd2], %r90;
	mov.u64 	%rd21, $str$2;
	cvta.global.u64 	%rd22, %rd21;
	{ // callseq 54, 0
	.param .b64 param0;
	st.param.b64 	[param0], %rd22;
	.param .b64 param1;
	st.param.b64 	[param1], %rd10;
	.param .b32 retval0;
	call.uni (retval0), 
	vprintf, 
	(
	param0, 
	param1
	);
	ld.param.b32 	%r91, [retval0];
	} // callseq 54
	ld.global.u32 	%r93, [%rd20+4];
	st.local.u32 	[%rd2], %r93;
	{ // callseq 55, 0
	.param .b64 param0;
	st.param.b64 	[param0], %rd22;
	.param .b64 param1;
	st.param.b64 	[param1], %rd10;
	.param .b32 retval0;
	call.uni (retval0), 
	vprintf, 
	(
	param0, 
	param1
	);
	ld.param.b32 	%r94, [retval0];
	} // callseq 55
	ld.global.u32 	%r96, [%rd20+8];
	st.local.u32 	[%rd2], %r96;
	{ // callseq 56, 0
	.param .b64 param0;
	st.param.b64 	[param0], %rd22;
	.param .b64 param1;
	st.param.b64 	[param1], %rd10;
	.param .b32 retval0;
	call.uni (retval0), 
	vprintf, 
	(
	param0, 
	param1
	);
	ld.param.b32 	%r97, [retval0];
	} // callseq 56
	ld.global.u32 	%r99, [%rd20+12];
	st.local.u32 	[%rd2], %r99;
	{ // callseq 57, 0
	.param .b64 param0;
	st.param.b64 	[param0], %rd22;
	.param .b64 param1;
	st.param.b64 	[param1], %rd10;
	.param .b32 retval0;
	call.uni (retval0), 
	vprintf, 
	(
	param0, 
	param1
	);
	ld.param.b32 	%r100, [retval0];
	} // callseq 57
	add.s32 	%r109, %r109, 4;
$L__BB11_10:
	setp.eq.s32 	%p8, %r10, 0;
	@%p8 bra 	$L__BB11_13;
	mul.wide.u32 	%rd24, %r109, 4;
	add.s64 	%rd31, %rd1, %rd24;
	neg.s32 	%r111, %r10;
	mov.u64 	%rd25, $str$2;
$L__BB11_12:
	.pragma "nounroll";
	ld.global.u32 	%r102, [%rd31];
	st.local.u32 	[%rd2], %r102;
	cvta.global.u64 	%rd26, %rd25;
	{ // callseq 58, 0
	.param .b64 param0;
	st.param.b64 	[param0], %rd26;
	.param .b64 param1;
	st.param.b64 	[param1], %rd10;
	.param .b32 retval0;
	call.uni (retval0), 
	vprintf, 
	(
	param0, 
	param1
	);
	ld.param.b32 	%r103, [retval0];
	} // callseq 58
	add.s64 	%rd31, %rd31, 4;
	add.s32 	%r111, %r111, 1;
	setp.ne.s32 	%p9, %r111, 0;
	@%p9 bra 	$L__BB11_12;
$L__BB11_13:
	mov.u64 	%rd28, $str$1;
	cvta.global.u64 	%rd29, %rd28;
	{ // callseq 59, 0
	.param .b64 param0;
	st.param.b64 	[param0], %rd29;
	.param .b64 param1;
	st.param.b64 	[param1], 0;
	.param .b32 retval0;
	call.uni (retval0), 
	vprintf, 
	(
	param0, 
	param1
	);
	ld.param.b32 	%r105, [retval0];
	} // callseq 59
	ret;

}
	// .globl	_Z7PrintFwii
.visible .entry _Z7PrintFwii(
	.param .u32 _Z7PrintFwii_param_0,
	.param .u32 _Z7PrintFwii_param_1
)
{
	.local .align 8 .b8 	__local_depot12[8];
	.reg .b64 	%SP;
	.reg .b64 	%SPL;
	.reg .b32 	%r<5>;
	.reg .b64 	%rd<5>;

	mov.u64 	%SPL, __local_depot12;
	cvta.local.u64 	%SP, %SPL;
	ld.param.u32 	%r1, [_Z7PrintFwii_param_0];
	ld.param.u32 	%r2, [_Z7PrintFwii_param_1];
	add.u64 	%rd1, %SP, 0;
	add.u64 	%rd2, %SPL, 0;
	st.local.v2.u32 	[%rd2], {%r1, %r2};
	mov.u64 	%rd3, $str$3;
	cvta.global.u64 	%rd4, %rd3;
	{ // callseq 60, 0
	.param .b64 param0;
	st.param.b64 	[param0], %rd4;
	.param .b64 param1;
	st.param.b64 	[param1], %rd1;
	.param .b32 retval0;
	call.uni (retval0), 
	vprintf, 
	(
	param0, 
	param1
	);
	ld.param.b32 	%r3, [retval0];
	} // callseq 60
	ret;

}
	// .globl	_Z7PrintBwii
.visible .entry _Z7PrintBwii(
	.param .u32 _Z7PrintBwii_param_0,
	.param .u32 _Z7PrintBwii_param_1
)
{
	.local .align 8 .b8 	__local_depot13[8];
	.reg .b64 	%SP;
	.reg .b64 	%SPL;
	.reg .b32 	%r<5>;
	.reg .b64 	%rd<5>;

	mov.u64 	%SPL, __local_depot13;
	cvta.local.u64 	%SP, %SPL;
	ld.param.u32 	%r1, [_Z7PrintBwii_param_0];
	ld.param.u32 	%r2, [_Z7PrintBwii_param_1];
	add.u64 	%rd1, %SP, 0;
	add.u64 	%rd2, %SPL, 0;
	st.local.v2.u32 	[%rd2], {%r1, %r2};
	mov.u64 	%rd3, $str$3;
	cvta.global.u64 	%rd4, %rd3;
	{ // callseq 61, 0
	.param .b64 param0;
	st.param.b64 	[param0], %rd4;
	.param .b64 param1;
	st.param.b64 	[param1], %rd1;
	.param .b32 retval0;
	call.uni (retval0), 
	vprintf, 
	(
	param0, 
	param1
	);
	ld.param.b32 	%r3, [retval0];
	} // callseq 61
	ret;

}


// ===== COMPILED SASS (sm_100) =====

	.target	sm_100

	.elftype	@"ET_EXEC"


//--------------------- .note.nv.tkinfo           --------------------------
	.section	.note.nv.tkinfo,"",@"SHT_NOTE"
	.sectionflags	@"SHF_NOTE_NV_TKINFO"
	.tkinfo
        /*0018*/ 	.word	0x00000002
        /*0030*/ 	.string	""
        /*0030*/ 	.string	"ptxas"
        /*0030*/ 	.string	"Cuda compilation tools, release 13.0, V13.0.88"
        /*0030*/ 	.string	"Build cuda_13.0.r13.0/compiler.36424714_0"
        /*0030*/ 	.string	"-arch sm_100 -m 64 "



//--------------------- .note.nv.cuinfo           --------------------------
	.section	.note.nv.cuinfo,"",@"SHT_NOTE"
	.sectionflags	@"SHF_NOTE_NV_CUINFO"
        /*0018*/ 	.short	0x0002
        /*001a*/ 	.short	0x0064
        /*001c*/ 	.short	0x0082
	.zero		2


//--------------------- .nv.info                  --------------------------
	.section	.nv.info,"",@"SHT_CUDA_INFO"
	.align	4


	//----- nvinfo : EIATTR_REGCOUNT
	.align		4
        /*0000*/ 	.byte	0x04, 0x2f
        /*0002*/ 	.short	(.L_5 - .L_4)
	.align		4
.L_4:
        /*0004*/ 	.word	index@(_Z11ForwardWaitPiii)
        /*0008*/ 	.word	0x00000004


	//----- nvinfo : EIATTR_FRAME_SIZE
	.align		4
.L_5:
        /*000c*/ 	.byte	0x04, 0x11
        /*000e*/ 	.short	(.L_7 - .L_6)
	.align		4
.L_6:
        /*0010*/ 	.word	index@(_Z11ForwardWaitPiii)
        /*0014*/ 	.word	0x00000000


	//----- nvinfo : EIATTR_REGCOUNT
	.align		4
.L_7:
        /*0018*/ 	.byte	0x04, 0x2f
        /*001a*/ 	.short	(.L_9 - .L_8)
	.align		4
.L_8:
        /*001c*/ 	.word	index@(_Z12BackwardWaitPiii)
        /*0020*/ 	.word	0x00000004


	//----- nvinfo : EIATTR_FRAME_SIZE
	.align		4
.L_9:
        /*0024*/ 	.byte	0x04, 0x11
        /*0026*/ 	.short	(.L_11 - .L_10)
	.align		4
.L_10:
        /*0028*/ 	.word	index@(_Z12BackwardWaitPiii)
        /*002c*/ 	.word	0x00000000


	//----- nvinfo : EIATTR_REGCOUNT
	.align		4
.L_11:
        /*0030*/ 	.byte	0x04, 0x2f
        /*0032*/ 	.short	(.L_13 - .L_12)
	.align		4
.L_12:
        /*0034*/ 	.word	index@(_Z18SetForwardNotReadyPii)
        /*0038*/ 	.word	0x00000008


	//----- nvinfo : EIATTR_FRAME_SIZE
	.align		4
.L_13:
        /*003c*/ 	.byte	0x04, 0x11
        /*003e*/ 	.short	(.L_15 - .L_14)
	.align		4
.L_14:
        /*0040*/ 	.word	index@(_Z18SetForwardNotReadyPii)
        /*0044*/ 	.word	0x00000000


	//----- nvinfo : EIATTR_REGCOUNT
	.align		4
.L_15:
        /*0048*/ 	.byte	0x04, 0x2f
        /*004a*/ 	.short	(.L_17 - .L_16)
	.align		4
.L_16:
        /*004c*/ 	.word	index@(_Z19SetBackwardNotReadyPii)
        /*0050*/ 	.word	0x00000008


	//----- nvinfo : EIATTR_FRAME_SIZE
	.align		4
.L_17:
        /*0054*/ 	.byte	0x04, 0x11
        /*0056*/ 	.short	(.L_19 - .L_18)
	.align		4
.L_18:
        /*0058*/ 	.word	index@(_Z19SetBackwardNotReadyPii)
        /*005c*/ 	.word	0x00000000


	//----- nvinfo : EIATTR_REGCOUNT
	.align		4
.L_19:
        /*0060*/ 	.byte	0x04, 0x2f
        /*0062*/ 	.short	(.L_21 - .L_20)
	.align		4
.L_20:
        /*0064*/ 	.word	index@(_Z19GetOutputLayerDeltaPdS_di)
        /*0068*/ 	.word	0x0000000c


	//----- nvinfo : EIATTR_FRAME_SIZE
	.align		4
.L_21:
        /*006c*/ 	.byte	0x04, 0x11
        /*006e*/ 	.short	(.L_23 - .L_22)
	.align		4
.L_22:
        /*0070*/ 	.word	index@(_Z19GetOutputLayerDeltaPdS_di)
        /*0074*/ 	.word	0x00000000


	//----- nvinfo : EIATTR_REGCOUNT
	.align		4
.L_23:
        /*0078*/ 	.byte	0x04, 0x2f
        /*007a*/ 	.short	(.L_25 - .L_24)
	.align		4
.L_24:
        /*007c*/ 	.word	index@(_Z19GetHiddenLayerDeltaPdS_S_S_i)
        /*0080*/ 	.word	0x00000010


	//----- nvinfo : EIATTR_FRAME_SIZE
	.align		4
.L_25:
        /*0084*/ 	.byte	0x04, 0x11
        /*0086*/ 	.short	(.L_27 - .L_26)
	.align		4
.L_26:
        /*0088*/ 	.word	index@(_Z19GetHiddenLayerDeltaPdS_S_S_i)
        /*008c*/ 	.word	0x00000000


	//----- nvinfo : EIATTR_REGCOUNT
	.align		4
.L_27:
        /*0090*/ 	.byte	0x04, 0x2f
        /*0092*/ 	.short	(.L_29 - .L_28)
	.align		4
.L_28:
        /*0094*/ 	.word	index@(_Z12UpdateWeightPdS_S_iid)
        /*0098*/ 	.word	0x0000000e


	//----- nvinfo : EIATTR_FRAME_SIZE
	.align		4
.L_29:
        /*009c*/ 	.byte	0x04, 0x11
        /*009e*/ 	.short	(.L_31 - .L_30)
	.align		4
.L_30:
        /*00a0*/ 	.word	index@(_Z12UpdateWeightPdS_S_iid)
        /*00a4*/ 	.word	0x00000000


	//----- nvinfo : EIATTR_REGCOUNT
	.align		4
.L_31:
        /*00a8*/ 	.byte	0x04, 0x2f
        /*00aa*/ 	.short	(.L_33 - .L_32)
	.align		4
.L_32:
        /*00ac*/ 	.word	index@(_Z7SigmoidPdi)
        /*00b0*/ 	.word	0x00000010


	//----- nvinfo : EIATTR_FRAME_SIZE
	.align		4
.L_33:
        /*00b4*/ 	.byte	0x04, 0x11
        /*00b6*/ 	.short	(.L_35 - .L_34)
	.align		4
.L_34:
        /*00b8*/ 	.word	index@($__internal_1_$__cuda_sm20_dblrcp_rn_slowpath_v3)
        /*00bc*/ 	.word	0x00000000


	//----- nvinfo : EIATTR_FRAME_SIZE
	.align		4
.L_35:
        /*00c0*/ 	.byte	0x04, 0x11
        /*00c2*/ 	.short	(.L_37 - .L_36)
	.align		4
.L_36:
        /*00c4*/ 	.word	index@(_Z7SigmoidPdi)
        /*00c8*/ 	.word	0x00000000


	//----- nvinfo : EIATTR_REGCOUNT
	.align		4
.L_37:
        /*00cc*/ 	.byte	0x04, 0x2f
        /*00ce*/ 	.short	(.L_39 - .L_38)
	.align		4
.L_38:
        /*00d0*/ 	.word	index@(_Z11ExponentialPdi)
        /*00d4*/ 	.word	0x0000000e


	//----- nvinfo : EIATTR_FRAME_SIZE
	.align		4
.L_39:
        /*00d8*/ 	.byte	0x04, 0x11
        /*00da*/ 	.short	(.L_41 - .L_40)
	.align		4
.L_40:
        /*00dc*/ 	.word	index@(_Z11ExponentialPdi)
        /*00e0*/ 	.word	0x00000000


	//----- nvinfo : EIATTR_REGCOUNT
	.align		4
.L_41:
        /*00e4*/ 	.byte	0x04, 0x2f
        /*00e6*/ 	.short	(.L_43 - .L_42)
	.align		4
.L_42:
        /*00e8*/ 	.word	index@(_Z7SoftmaxPddi)
        /*00ec*/ 	.word	0x0000001b


	//----- nvinfo : EIATTR_FRAME_SIZE
	.align		4
.L_43:
        /*00f0*/ 	.byte	0x04, 0x11
        /*00f2*/ 	.short	(.L_45 - .L_44)
	.align		4
.L_44:
        /*00f4*/ 	.word	index@($__internal_0_$__cuda_sm20_div_rn_f64_full)
        /*00f8*/ 	.word	0x00000000


	//----- nvinfo : EIATTR_FRAME_SIZE
	.align		4
.L_45:
        /*00fc*/ 	.byte	0x04, 0x11
        /*00fe*/ 	.short	(.L_47 - .L_46)
	.align		4
.L_46:
        /*0100*/ 	.word	index@(_Z7SoftmaxPddi)
        /*0104*/ 	.word	0x00000000


	//----- nvinfo : EIATTR_REGCOUNT
	.align		4
.L_47:
        /*0108*/ 	.byte	0x04, 0x2f
        /*010a*/ 	.short	(.L_49 - .L_48)
	.align		4
.L_48:
        /*010c*/ 	.word	index@(_Z5PrintPdi)
        /*0110*/ 	.word	0x0000001b


	//----- nvinfo : EIATTR_FRAME_SIZE
	.align		4
.L_49:
        /*0114*/ 	.byte	0x04, 0x11
        /*0116*/ 	.short	(.L_51 - .L_50)
	.align		4
.L_50:
        /*0118*/ 	.word	index@(_Z5PrintPdi)
        /*011c*/ 	.word	0x00000008


	//----- nvinfo : EIATTR_REGCOUNT
	.align		4
.L_51:
        /*0120*/ 	.byte	0x04, 0x2f
        /*0122*/ 	.short	(.L_53 - .L_52)
	.align		4
.L_52:
        /*0124*/ 	.word	index@(_Z8PrintintPii)
        /*0128*/ 	.word	0x0000001b


	//----- nvinfo : EIATTR_FRAME_SIZE
	.align		4
.L_53:
        /*012c*/ 	.byte	0x04, 0x11
        /*012e*/ 	.short	(.L_55 - .L_54)
	.align		4
.L_54:
        /*0130*/ 	.word	index@(_Z8PrintintPii)
        /*0134*/ 	.word	0x00000008


	//----- nvinfo : EIATTR_REGCOUNT
	.align		4
.L_55:
        /*0138*/ 	.byte	0x04, 0x2f
        /*013a*/ 	.short	(.L_57 - .L_56)
	.align		4
.L_56:
        /*013c*/ 	.word	index@(_Z7PrintFwii)
        /*0140*/ 	.word	0x00000018


	//----- nvinfo : EIATTR_FRAME_SIZE
	.align		4
.L_57:
        /*0144*/ 	.byte	0x04, 0x11
        /*0146*/ 	.short	(.L_59 - .L_58)
	.align		4
.L_58:
        /*0148*/ 	.word	index@(_Z7PrintFwii)
        /*014c*/ 	.word	0x00000008


	//----- nvinfo : EIATTR_REGCOUNT
	.align		4
.L_59:
        /*0150*/ 	.byte	0x04, 0x2f
        /*0152*/ 	.short	(.L_61 - .L_60)
	.align		4
.L_60:
        /*0154*/ 	.word	index@(_Z7PrintBwii)
        /*0158*/ 	.word	0x00000018


	//----- nvinfo : EIATTR_FRAME_SIZE
	.align		4
.L_61:
        /*015c*/ 	.byte	0x04, 0x11
        /*015e*/ 	.short	(.L_63 - .L_62)
	.align		4
.L_62:
        /*0160*/ 	.word	index@(_Z7PrintBwii)
        /*0164*/ 	.word	0x00000008


	//----- nvinfo : EIATTR_MIN_STACK_SIZE
	.align		4
.L_63:
        /*0168*/ 	.byte	0x04, 0x12
        /*016a*/ 	.short	(.L_65 - .L_64)
	.align		4
.L_64:
        /*016c*/ 	.word	index@(_Z7PrintBwii)
        /*0170*/ 	.word	0x00000008


	//----- nvinfo : EIATTR_MIN_STACK_SIZE
	.align		4
.L_65:
        /*0174*/ 	.byte	0x04, 0x12
        /*0176*/ 	.short	(.L_67 - .L_66)
	.align		4
.L_66:
        /*0178*/ 	.word	index@(_Z7PrintFwii)
        /*017c*/ 	.word	0x00000008


	//----- nvinfo : EIATTR_MIN_STACK_SIZE
	.align		4
.L_67:
        /*0180*/ 	.byte	0x04, 0x12
        /*0182*/ 	.short	(.L_69 - .L_68)
	.align		4
.L_68:
        /*0184*/ 	.word	index@(_Z8PrintintPii)
        /*0188*/ 	.word	0x00000008


	//----- nvinfo : EIATTR_MIN_STACK_SIZE
	.align		4
.L_69:
        /*018c*/ 	.byte	0x04, 0x12
        /*018e*/ 	.short	(.L_71 - .L_70)
	.align		4
.L_70:
        /*0190*/ 	.word	index@(_Z5PrintPdi)
        /*0194*/ 	.word	0x00000008


	//----- nvinfo : EIATTR_MIN_STACK_SIZE
	.align		4
.L_71:
        /*0198*/ 	.byte	0x04, 0x12
        /*019a*/ 	.short	(.L_73 - .L_72)
	.align		4
.L_72:
        /*019c*/ 	.word	index@(_Z7SoftmaxPddi)
        /*01a0*/ 	.word	0x00000000


	//----- nvinfo : EIATTR_MIN_STACK_SIZE
	.align		4
.L_73:
        /*01a4*/ 	.byte	0x04, 0x12
        /*01a6*/ 	.short	(.L_75 - .L_74)
	.align		4
.L_74:
        /*01a8*/ 	.word	index@(_Z11ExponentialPdi)
        /*01ac*/ 	.word	0x00000000


	//----- nvinfo : EIATTR_MIN_STACK_SIZE
	.align		4
.L_75:
        /*01b0*/ 	.byte	0x04, 0x12
        /*01b2*/ 	.short	(.L_77 - .L_76)
	.align		4
.L_76:
        /*01b4*/ 	.word	index@(_Z7SigmoidPdi)
        /*01b8*/ 	.word	0x00000000


	//----- nvinfo : EIATTR_MIN_STACK_SIZE
	.align		4
.L_77:
        /*01bc*/ 	.byte	0x04, 0x12
        /*01be*/ 	.short	(.L_79 - .L_78)
	.align		4
.L_78:
        /*01c0*/ 	.word	index@(_Z12UpdateWeightPdS_S_iid)
        /*01c4*/ 	.word	0x00000000


	//----- nvinfo : EIATTR_MIN_STACK_SIZE
	.align		4
.L_79:
        /*01c8*/ 	.byte	0x04, 0x12
        /*01ca*/ 	.short	(.L_81 - .L_80)
	.align		4
.L_80:
        /*01cc*/ 	.word	index@(_Z19GetHiddenLayerDeltaPdS_S_S_i)
        /*01d0*/ 	.word	0x00000000


	//----- nvinfo : EIATTR_MIN_STACK_SIZE
	.align		4
.L_81:
        /*01d4*/ 	.byte	0x04, 0x12
        /*01d6*/ 	.short	(.L_83 - .L_82)
	.align		4
.L_82:
        /*01d8*/ 	.word	index@(_Z19GetOutputLayerDeltaPdS_di)
        /*01dc*/ 	.word	0x00000000


	//----- nvinfo : EIATTR_MIN_STACK_SIZE
	.align		4
.L_83:
        /*01e0*/ 	.byte	0x04, 0x12
        /*01e2*/ 	.short	(.L_85 - .L_84)
	.align		4
.L_84:
        /*01e4*/ 	.word	index@(_Z19SetBackwardNotReadyPii)
        /*01e8*/ 	.word	0x00000000


	//----- nvinfo : EIATTR_MIN_STACK_SIZE
	.align		4
.L_85:
        /*01ec*/ 	.byte	0x04, 0x12
        /*01ee*/ 	.short	(.L_87 - .L_86)
	.align		4
.L_86:
        /*01f0*/ 	.word	index@(_Z18SetForwardNotReadyPii)
        /*01f4*/ 	.word	0x00000000


	//----- nvinfo : EIATTR_MIN_STACK_SIZE
	.align		4
.L_87:
        /*01f8*/ 	.byte	0x04, 0x12
        /*01fa*/ 	.short	(.L_89 - .L_88)
	.align		4
.L_88:
        /*01fc*/ 	.word	index@(_Z12BackwardWaitPiii)
        /*0200*/ 	.word	0x00000000


	//----- nvinfo : EIATTR_MIN_STACK_SIZE
	.align		4
.L_89:
        /*0204*/ 	.byte	0x04, 0x12
        /*0206*/ 	.short	(.L_91 - .L_90)
	.align		4
.L_90:
        /*0208*/ 	.word	index@(_Z11ForwardWaitPiii)
        /*020c*/ 	.word	0x00000000
.L_91:


//--------------------- .nv.compat                --------------------------
	.section	.nv.compat,"",@"SHT_CUDA_COMPAT_INFO"
	.align	4
        /*0000*/ 	.byte	0x02, 0x09, 0x00, 0x00, 0x02, 0x02, 0x01, 0x00, 0x02, 0x05, 0x05, 0x00, 0x03, 0x07, 0x01, 0x01
        /*0010*/ 	.byte	0x02, 0x03, 0x00, 0x00, 0x02, 0x06, 0x01, 0x00, 0x04, 0x0b, 0x08, 0x00, 0x01, 0x00, 0x00, 0x00
        /*0020*/ 	.byte	0x00, 0x00, 0x00, 0x00


//--------------------- .nv.info._Z7PrintBwii     --------------------------
	.section	.nv.info._Z7PrintBwii,"",@"SHT_CUDA_INFO"
	.sectionflags	@""
	.align	4


	//----- nvinfo : EIATTR_CUDA_API_VERSION
	.align		4
        /*0000*/ 	.byte	0x04, 0x37
        /*0002*/ 	.short	(.L_93 - .L_92)
.L_92:
        /*0004*/ 	.word	0x00000082


	//----- nvinfo : EIATTR_KPARAM_INFO
	.align		4
.L_93:
        /*0008*/ 	.byte	0x04, 0x17
        /*000a*/ 	.short	(.L_95 - .L_94)
.L_94:
        /*000c*/ 	.word	0x00000000
        /*0010*/ 	.short	0x0001
        /*0012*/ 	.short	0x0004
        /*0014*/ 	.byte	0x00, 0xf0, 0x11, 0x00


	//----- nvinfo : EIATTR_KPARAM_INFO
	.align		4
.L_95:
        /*0018*/ 	.byte	0x04, 0x17
        /*001a*/ 	.short	(.L_97 - .L_96)
.L_96:
        /*001c*/ 	.word	0x00000000
        /*0020*/ 	.short	0x0000
        /*0022*/ 	.short	0x0000
        /*0024*/ 	.byte	0x00, 0xf0, 0x11, 0x00


	//----- nvinfo : EIATTR_SPARSE_MMA_MASK
	.align		4
.L_97:
        /*0028*/ 	.byte	0x03, 0x50
        /*002a*/ 	.short	0x0000


	//----- nvinfo : EIATTR_MAXREG_COUNT
	.align		4
        /*002c*/ 	.byte	0x03, 0x1b
        /*002e*/ 	.short	0x00ff


	//----- nvinfo : EIATTR_EXTERNS
	.align		4
        /*0030*/ 	.byte	0x04, 0x0f
        /*0032*/ 	.short	(.L_99 - .L_98)


	//   ....[0]....
	.align		4
.L_98:
        /*0034*/ 	.word	index@(vprintf)


	//----- nvinfo : EIATTR_MERCURY_ISA_VERSION
	.align		4
.L_99:
        /*0038*/ 	.byte	0x03, 0x5f
        /*003a*/ 	.short	0x0101


	//----- nvinfo : EIATTR_VRC_CTA_INIT_COUNT
	.align		4
        /*003c*/ 	.byte	0x02, 0x4a
	.zero		1
	.zero		1


	//----- nvinfo : EIATTR_SYSCALL_OFFSETS
	.align		4
        /*0040*/ 	.byte	0x04, 0x46
        /*0042*/ 	.short	(.L_101 - .L_100)


	//   ....[0]....
.L_100:
        /*0044*/ 	.word	0x000000e0


	//----- nvinfo : EIATTR_EXIT_INSTR_OFFSETS
	.align		4
.L_101:
        /*0048*/ 	.byte	0x04, 0x1c
        /*004a*/ 	.short	(.L_103 - .L_102)


	//   ....[0]....
.L_102:
        /*004c*/ 	.word	0x000000f0


	//----- nvinfo : EIATTR_CBANK_PARAM_SIZE
	.align		4
.L_103:
        /*0050*/ 	.byte	0x03, 0x19
        /*0052*/ 	.short	0x0008


	//----- nvinfo : EIATTR_PARAM_CBANK
	.align		4
        /*0054*/ 	.byte	0x04, 0x0a
        /*0056*/ 	.short	(.L_105 - .L_104)
	.align		4
.L_104:
        /*0058*/ 	.word	index@(.nv.constant0._Z7PrintBwii)
        /*005c*/ 	.short	0x0380
        /*005e*/ 	.short	0x0008


	//----- nvinfo : EIATTR_SW_WAR
	.align		4
.L_105:
        /*0060*/ 	.byte	0x04, 0x36
        /*0062*/ 	.short	(.L_107 - .L_106)
.L_106:
        /*0064*/ 	.word	0x00000008
.L_107:


//--------------------- .nv.info._Z7PrintFwii     --------------------------
	.section	.nv.info._Z7PrintFwii,"",@"SHT_CUDA_INFO"
	.sectionflags	@""
	.align	4


	//----- nvinfo : EIATTR_CUDA_API_VERSION
	.align		4
        /*0000*/ 	.byte	0x04, 0x37
        /*0002*/ 	.short	(.L_109 - .L_108)
.L_108:
        /*0004*/ 	.word	0x00000082


	//----- nvinfo : EIATTR_KPARAM_INFO
	.align		4
.L_109:
        /*0008*/ 	.byte	0x04, 0x17
        /*000a*/ 	.short	(.L_111 - .L_110)
.L_110:
        /*000c*/ 	.word	0x00000000
        /*0010*/ 	.short	0x0001
        /*0012*/ 	.short	0x0004
        /*0014*/ 	.byte	0x00, 0xf0, 0x11, 0x00


	//----- nvinfo : EIATTR_KPARAM_INFO
	.align		4
.L_111:
        /*0018*/ 	.byte	0x04, 0x17
        /*001a*/ 	.short	(.L_113 - .L_112)
.L_112:
        /*001c*/ 	.word	0x00000000
        /*0020*/ 	.short	0x0000
        /*0022*/ 	.short	0x0000
        /*0024*/ 	.byte	0x00, 0xf0, 0x11, 0x00


	//----- nvinfo : EIATTR_SPARSE_MMA_MASK
	.align		4
.L_113:
        /*0028*/ 	.byte	0x03, 0x50
        /*002a*/ 	.short	0x0000


	//----- nvinfo : EIATTR_MAXREG_COUNT
	.align		4
        /*002c*/ 	.byte	0x03, 0x1b
        /*002e*/ 	.short	0x00ff


	//----- nvinfo : EIATTR_EXTERNS
	.align		4
        /*0030*/ 	.byte	0x04, 0x0f
        /*0032*/ 	.short	(.L_115 - .L_114)


	//   ....[0]....
	.align		4
.L_114:
        /*0034*/ 	.word	index@(vprintf)


	//----- nvinfo : EIATTR_MERCURY_ISA_VERSION
	.align		4
.L_115:
        /*0038*/ 	.byte	0x03, 0x5f
        /*003a*/ 	.short	0x0101


	//----- nvinfo : EIATTR_VRC_CTA_INIT_COUNT
	.align		4
        /*003c*/ 	.byte	0x02, 0x4a
	.zero		1
	.zero		1


	//----- nvinfo : EIATTR_SYSCALL_OFFSETS
	.align		4
        /*0040*/ 	.byte	0x04, 0x46
        /*0042*/ 	.short	(.L_117 - .L_116)


	//   ....[0]....
.L_116:
        /*0044*/ 	.word	0x000000e0


	//----- nvinfo : EIATTR_EXIT_INSTR_OFFSETS
	.align		4
.L_117:
        /*0048*/ 	.byte	0x04, 0x1c
        /*004a*/ 	.short	(.L_119 - .L_118)


	//   ....[0]....
.L_118:
        /*004c*/ 	.word	0x000000f0


	//----- nvinfo : EIATTR_CBANK_PARAM_SIZE
	.align		4
.L_119:
        /*0050*/ 	.byte	0x03, 0x19
        /*0052*/ 	.short	0x0008


	//----- nvinfo : EIATTR_PARAM_CBANK
	.align		4
        /*0054*/ 	.byte	0x04, 0x0a
        /*0056*/ 	.short	(.L_121 - .L_120)
	.align		4
.L_120:
        /*0058*/ 	.word	index@(.nv.constant0._Z7PrintFwii)
        /*005c*/ 	.short	0x0380
        /*005e*/ 	.short	0x0008


	//----- nvinfo : EIATTR_SW_WAR
	.align		4
.L_121:
        /*0060*/ 	.byte	0x04, 0x36
        /*0062*/ 	.short	(.L_123 - .L_122)
.L_122:
        /*0064*/ 	.word	0x00000008
.L_123:


//--------------------- .nv.info._Z8PrintintPii   --------------------------
	.section	.nv.info._Z8PrintintPii,"",@"SHT_CUDA_INFO"
	.sectionflags	@""
	.align	4


	//----- nvinfo : EIATTR_CUDA_API_VERSION
	.align		4
        /*0000*/ 	.byte	0x04, 0x37
        /*0002*/ 	.short	(.L_125 - .L_124)
.L_124:
        /*0004*/ 	.word	0x00000082


	//----- nvinfo : EIATTR_KPARAM_INFO
	.align		4
.L_125:
        /*0008*/ 	.byte	0x04, 0x17
        /*000a*/ 	.short	(.L_127 - .L_126)
.L_126:
        /*000c*/ 	.word	0x00000000
        /*0010*/ 	.short	0x0001
        /*0012*/ 	.short	0x0008
        /*0014*/ 	.byte	0x00, 0xf0, 0x11, 0x00


	//----- nvinfo : EIATTR_KPARAM_INFO
	.align		4
.L_127:
        /*0018*/ 	.byte	0x04, 0x17
        /*001a*/ 	.short	(.L_129 - .L_128)
.L_128:
        /*001c*/ 	.word	0x00000000
        /*0020*/ 	.short	0x0000
        /*0022*/ 	.short	0x0000
        /*0024*/ 	.byte	0x00, 0xf5, 0x21, 0x00


	//----- nvinfo : EIATTR_SPARSE_MMA_MASK
	.align		4
.L_129:
        /*0028*/ 	.byte	0x03, 0x50
        /*002a*/ 	.short	0x0000


	//----- nvinfo : EIATTR_MAXREG_COUNT
	.align		4
        /*002c*/ 	.byte	0x03, 0x1b
        /*002e*/ 	.short	0x00ff


	//----- nvinfo : EIATTR_EXTERNS
	.align		4
        /*0030*/ 	.byte	0x04, 0x0f
        /*0032*/ 	.short	(.L_131 - .L_130)


	//   ....[0]....
	.align		4
.L_130:
        /*0034*/ 	.word	index@(vprintf)


	//----- nvinfo : EIATTR_MERCURY_ISA_VERSION
	.align		4
.L_131:
        /*0038*/ 	.byte	0x03, 0x5f
        /*003a*/ 	.short	0x0101


	//----- nvinfo : EIATTR_VRC_CTA_INIT_COUNT
	.align		4
        /*003c*/ 	.byte	0x02, 0x4a
	.zero		1
	.zero		1


	//----- nvinfo : EIATTR_SYSCALL_OFFSETS
	.align		4
        /*0040*/ 	.byte	0x04, 0x46
        /*0042*/ 	.short	(.L_133 - .L_132)


	//   ....[0]....
.L_132:
        /*0044*/ 	.word	0x00000250


	//   ....[1]....
        /*0048*/ 	.word	0x000002f0


	//   ....[2]....
        /*004c*/ 	.word	0x00000390


	//   ....[3]....
        /*0050*/ 	.word	0x00000430


	//   ....[4]....
        /*0054*/ 	.word	0x000004d0


	//   ....[5]....
        /*0058*/ 	.word	0x00000570


	//   ....[6]....
        /*005c*/ 	.word	0x00000610


	//   ....[7]....
        /*0060*/ 	.word	0x000006b0


	//   ....[8]....
        /*0064*/ 	.word	0x00000750


	//   ....[9]....
        /*0068*/ 	.word	0x000007f0


	//   ....[10]....
        /*006c*/ 	.word	0x00000890


	//   ....[11]....
        /*0070*/ 	.word	0x00000930


	//   ....[12]....
        /*0074*/ 	.word	0x000009d0


	//   ....[13]....
        /*0078*/ 	.word	0x00000a70


	//   ....[14]....
        /*007c*/ 	.word	0x00000b10


	//   ....[15]....
        /*0080*/ 	.word	0x00000bb0


	//   ....[16]....
        /*0084*/ 	.word	0x00000d40


	//   ....[17]....
        /*0088*/ 	.word	0x00000de0


	//   ....[18]....
        /*008c*/ 	.word	0x00000e80


	//   ....[19]....
        /*0090*/ 	.word	0x00000f20


	//   ....[20]....
        /*0094*/ 	.word	0x00000fc0


	//   ....[21]....
        /*0098*/ 	.word	0x00001060


	//   ....[22]....
        /*009c*/ 	.word	0x00001100


	//   ....[23]....
        /*00a0*/ 	.word	0x000011a0


	//   ....[24]....
        /*00a4*/ 	.word	0x000012e0


	//   ....[25]....
        /*00a8*/ 	.word	0x00001380


	//   ....[26]....
        /*00ac*/ 	.word	0x00001420


	//   ....[27]....
        /*00b0*/ 	.word	0x000014c0


	//   ....[28]....
        /*00b4*/ 	.word	0x00001620


	//   ....[29]....
        /*00b8*/ 	.word	0x000016f0


	//----- nvinfo : EIATTR_EXIT_INSTR_OFFSETS
	.align		4
.L_133:
        /*00bc*/ 	.byte	0x04, 0x1c
        /*00be*/ 	.short	(.L_135 - .L_134)


	//   ....[0]....
.L_134:
        /*00c0*/ 	.word	0x00001700


	//----- nvinfo : EIATTR_CRS_STACK_SIZE
	.align		4
.L_135:
        /*00c4*/ 	.byte	0x04, 0x1e
        /*00c6*/ 	.short	(.L_137 - .L_136)
.L_136:
        /*00c8*/ 	.word	0x00000000


	//----- nvinfo : EIATTR_CBANK_PARAM_SIZE
	.align		4
.L_137:
        /*00cc*/ 	.byte	0x03, 0x19
        /*00ce*/ 	.short	0x000c


	//----- nvinfo : EIATTR_PARAM_CBANK
	.align		4
        /*00d0*/ 	.byte	0x04, 0x0a
        /*00d2*/ 	.short	(.L_139 - .L_138)
	.align		4
.L_138:
        /*00d4*/ 	.word	index@(.nv.constant0._Z8PrintintPii)
        /*00d8*/ 	.short	0x0380
        /*00da*/ 	.short	0x000c


	//----- nvinfo : EIATTR_SW_WAR
	.align		4
.L_139:
        /*00dc*/ 	.byte	0x04, 0x36
        /*00de*/ 	.short	(.L_141 - .L_140)
.L_140:
        /*00e0*/ 	.word	0x00000008
.L_141:


//--------------------- .nv.info._Z5PrintPdi      --------------------------
	.section	.nv.info._Z5PrintPdi,"",@"SHT_CUDA_INFO"
	.sectionflags	@""
	.align	4


	//----- nvinfo : EIATTR_CUDA_API_VERSION
	.align		4
        /*0000*/ 	.byte	0x04, 0x37
        /*0002*/ 	.short	(.L_143 - .L_142)
.L_142:
        /*0004*/ 	.word	0x00000082


	//----- nvinfo : EIATTR_KPARAM_INFO
	.align		4
.L_143:
        /*0008*/ 	.byte	0x04, 0x17
        /*000a*/ 	.short	(.L_145 - .L_144)
.L_144:
        /*000c*/ 	.word	0x00000000
        /*0010*/ 	.short	0x0001
        /*0012*/ 	.short	0x0008
        /*0014*/ 	.byte	0x00, 0xf0, 0x11, 0x00


	//----- nvinfo : EIATTR_KPARAM_INFO
	.align		4
.L_145:
        /*0018*/ 	.byte	0x04, 0x17
        /*001a*/ 	.short	(.L_147 - .L_146)
.L_146:
        /*001c*/ 	.word	0x00000000
        /*0020*/ 	.short	0x0000
        /*0022*/ 	.short	0x0000
        /*0024*/ 	.byte	0x00, 0xf5, 0x21, 0x00


	//----- nvinfo : EIATTR_SPARSE_MMA_MASK
	.align		4
.L_147:
        /*0028*/ 	.byte	0x03, 0x50
        /*002a*/ 	.short	0x0000


	//----- nvinfo : EIATTR_MAXREG_COUNT
	.align		4
        /*002c*/ 	.byte	0x03, 0x1b
        /*002e*/ 	.short	0x00ff


	//----- nvinfo : EIATTR_EXTERNS
	.align		4
        /*0030*/ 	.byte	0x04, 0x0f
        /*0032*/ 	.short	(.L_149 - .L_148)


	//   ....[0]....
	.align		4
.L_148:
        /*0034*/ 	.word	index@(vprintf)


	//----- nvinfo : EIATTR_MERCURY_ISA_VERSION
	.align		4
.L_149:
        /*0038*/ 	.byte	0x03, 0x5f
        /*003a*/ 	.short	0x0101


	//----- nvinfo : EIATTR_VRC_CTA_INIT_COUNT
	.align		4
        /*003c*/ 	.byte	0x02, 0x4a
	.zero		1
	.zero		1


	//----- nvinfo : EIATTR_SYSCALL_OFFSETS
	.align		4
        /*0040*/ 	.byte	0x04, 0x46
        /*0042*/ 	.short	(.L_151 - .L_150)


	//   ....[0]....
.L_150:
        /*0044*/ 	.word	0x00000250


	//   ....[1]....
        /*0048*/ 	.word	0x000002f0


	//   ....[2]....
        /*004c*/ 	.word	0x00000390


	//   ....[3]....
        /*0050*/ 	.word	0x00000430


	//   ....[4]....
        /*0054*/ 	.word	0x000004d0


	//   ....[5]....
        /*0058*/ 	.word	0x00000570


	//   ....[6]....
        /*005c*/ 	.word	0x00000610


	//   ....[7]....
        /*0060*/ 	.word	0x000006b0


	//   ....[8]....
        /*0064*/ 	.word	0x00000750


	//   ....[9]....
        /*0068*/ 	.word	0x000007f0


	//   ....[10]....
        /*006c*/ 	.word	0x00000890


	//   ....[11]....
        /*0070*/ 	.word	0x00000930


	//   ....[12]....
        /*0074*/ 	.word	0x000009d0


	//   ....[13]....
        /*0078*/ 	.word	0x00000a70


	//   ....[14]....
        /*007c*/ 	.word	0x00000b10


	//   ....[15]....
        /*0080*/ 	.word	0x00000bb0


	//   ....[16]....
        /*0084*/ 	.word	0x00000d40


	//   ....[17]....
        /*0088*/ 	.word	0x00000de0


	//   ....[18]....
        /*008c*/ 	.word	0x00000e80


	//   ....[19]....
        /*0090*/ 	.word	0x00000f20


	//   ....[20]....
        /*0094*/ 	.word	0x00000fc0


	//   ....[21]....
        /*0098*/ 	.word	0x00001060


	//   ....[22]....
        /*009c*/ 	.word	0x00001100


	//   ....[23]....
        /*00a0*/ 	.word	0x000011a0


	//   ....[24]....
        /*00a4*/ 	.word	0x000012e0


	//   ....[25]....
        /*00a8*/ 	.word	0x00001380


	//   ....[26]....
        /*00ac*/ 	.word	0x00001420


	//   ....[27]....
        /*00b0*/ 	.word	0x000014c0


	//   ....[28]....
        /*00b4*/ 	.word	0x00001620


	//   ....[29]....
        /*00b8*/ 	.word	0x000016f0


	//----- nvinfo : EIATTR_EXIT_INSTR_OFFSETS
	.align		4
.L_151:
        /*00bc*/ 	.byte	0x04, 0x1c
        /*00be*/ 	.short	(.L_153 - .L_152)


	//   ....[0]....
.L_152:
        /*00c0*/ 	.word	0x00001700


	//----- nvinfo : EIATTR_CRS_STACK_SIZE
	.align		4
.L_153:
        /*00c4*/ 	.byte	0x04, 0x1e
        /*00c6*/ 	.short	(.L_155 - .L_154)
.L_154:
        /*00c8*/ 	.word	0x00000000


	//----- nvinfo : EIATTR_CBANK_PARAM_SIZE
	.align		4
.L_155:
        /*00cc*/ 	.byte	0x03, 0x19
        /*00ce*/ 	.short	0x000c


	//----- nvinfo : EIATTR_PARAM_CBANK
	.align		4
        /*00d0*/ 	.byte	0x04, 0x0a
        /*00d2*/ 	.short	(.L_157 - .L_156)
	.align		4
.L_156:
        /*00d4*/ 	.word	index@(.nv.constant0._Z5PrintPdi)
        /*00d8*/ 	.short	0x0380
        /*00da*/ 	.short	0x000c


	//----- nvinfo : EIATTR_SW_WAR
	.align		4
.L_157:
        /*00dc*/ 	.byte	0x04, 0x36
        /*00de*/ 	.short	(.L_159 - .L_158)
.L_158:
        /*00e0*/ 	.word	0x00000008
.L_159:


//--------------------- .nv.info._Z7SoftmaxPddi   --------------------------
	.section	.nv.info._Z7SoftmaxPddi,"",@"SHT_CUDA_INFO"
	.sectionflags	@""
	.align	4


	//----- nvinfo : EIATTR_CUDA_API_VERSION
	.align		4
        /*0000*/ 	.byte	0x04, 0x37
        /*0002*/ 	.short	(.L_161 - .L_160)
.L_160:
        /*0004*/ 	.word	0x00000082


	//----- nvinfo : EIATTR_KPARAM_INFO
	.align		4
.L_161:
        /*0008*/ 	.byte	0x04, 0x17
        /*000a*/ 	.short	(.L_163 - .L_162)
.L_162:
        /*000c*/ 	.word	0x00000000
        /*0010*/ 	.short	0x0002
        /*0012*/ 	.short	0x0010
        /*0014*/ 	.byte	0x00, 0xf0, 0x11, 0x00


	//----- nvinfo : EIATTR_KPARAM_INFO
	.align		4
.L_163:
        /*0018*/ 	.byte	0x04, 0x17
        /*001a*/ 	.short	(.L_165 - .L_164)
.L_164:
        /*001c*/ 	.word	0x00000000
        /*0020*/ 	.short	0x0001
        /*0022*/ 	.short	0x0008
        /*0024*/ 	.byte	0x00, 0xf0, 0x21, 0x00


	//----- nvinfo : EIATTR_KPARAM_INFO
	.align		4
.L_165:
        /*0028*/ 	.byte	0x04, 0x17
        /*002a*/ 	.short	(.L_167 - .L_166)
.L_166:
        /*002c*/ 	.word	0x00000000
        /*0030*/ 	.short	0x0000
        /*0032*/ 	.short	0x0000
        /*0034*/ 	.byte	0x00, 0xf5, 0x21, 0x00


	//----- nvinfo : EIATTR_SPARSE_MMA_MASK
	.align		4
.L_167:
        /*0038*/ 	.byte	0x03, 0x50
        /*003a*/ 	.short	0x0000


	//----- nvinfo : EIATTR_MAXREG_COUNT
	.align		4
        /*003c*/ 	.byte	0x03, 0x1b
        /*003e*/ 	.short	0x00ff


	//----- nvinfo : EIATTR_MERCURY_ISA_VERSION
	.align		4
        /*0040*/ 	.byte	0x03, 0x5f
        /*0042*/ 	.short	0x0101


	//----- nvinfo : EIATTR_VRC_CTA_INIT_COUNT
	.align		4
        /*0044*/ 	.byte	0x02, 0x4a
	.zero		1
	.zero		1


	//----- nvinfo : EIATTR_EXIT_INSTR_OFFSETS
	.align		4
        /*0048*/ 	.byte	0x04, 0x1c
        /*004a*/ 	.short	(.L_169 - .L_168)


	//   ....[0]....
.L_168:
        /*004c*/ 	.word	0x00000070


	//   ....[1]....
        /*0050*/ 	.word	0x00000230


	//----- nvinfo : EIATTR_CRS_STACK_SIZE
	.align		4
.L_169:
        /*0054*/ 	.byte	0x04, 0x1e
        /*0056*/ 	.short	(.L_171 - .L_170)
.L_170:
        /*0058*/ 	.word	0x00000000


	//----- nvinfo : EIATTR_CBANK_PARAM_SIZE
	.align		4
.L_171:
        /*005c*/ 	.byte	0x03, 0x19
        /*005e*/ 	.short	0x0014


	//----- nvinfo : EIATTR_PARAM_CBANK
	.align		4
        /*0060*/ 	.byte	0x04, 0x0a
        /*0062*/ 	.short	(.L_173 - .L_172)
	.align		4
.L_172:
        /*0064*/ 	.word	index@(.nv.constant0._Z7SoftmaxPddi)
        /*0068*/ 	.short	0x0380
        /*006a*/ 	.short	0x0014


	//----- nvinfo : EIATTR_SW_WAR
	.align		4
.L_173:
        /*006c*/ 	.byte	0x04, 0x36
        /*006e*/ 	.short	(.L_175 - .L_174)
.L_174:
        /*0070*/ 	.word	0x00000008
.L_175:


//--------------------- .nv.info._Z11ExponentialPdi --------------------------
	.section	.nv.info._Z11ExponentialPdi,"",@"SHT_CUDA_INFO"
	.sectionflags	@""
	.align	4


	//----- nvinfo : EIATTR_CUDA_API_VERSION
	.align		4
        /*0000*/ 	.byte	0x04, 0x37
        /*0002*/ 	.short	(.L_177 - .L_176)
.L_176:
        /*0004*/ 	.word	0x00000082


	//----- nvinfo : EIATTR_KPARAM_INFO
	.align		4
.L_177:
        /*0008*/ 	.byte	0x04, 0x17
        /*000a*/ 	.short	(.L_179 - .L_178)
.L_178:
        /*000c*/ 	.word	0x00000000
        /*0010*/ 	.short	0x0001
        /*0012*/ 	.short	0x0008
        /*0014*/ 	.byte	0x00, 0xf0, 0x11, 0x00


	//----- nvinfo : EIATTR_KPARAM_INFO
	.align		4
.L_179:
        /*0018*/ 	.byte	0x04, 0x17
        /*001a*/ 	.short	(.L_181 - .L_180)
.L_180:
        /*001c*/ 	.word	0x00000000
        /*0020*/ 	.short	0x0000
        /*0022*/ 	.short	0x0000
        /*0024*/ 	.byte	0x00, 0xf5, 0x21, 0x00


	//----- nvinfo : EIATTR_SPARSE_MMA_MASK
	.align		4
.L_181:
        /*0028*/ 	.byte	0x03, 0x50
        /*002a*/ 	.short	0x0000


	//----- nvinfo : EIATTR_MAXREG_COUNT
	.align		4
        /*002c*/ 	.byte	0x03, 0x1b
        /*002e*/ 	.short	0x00ff


	//----- nvinfo : EIATTR_MERCURY_ISA_VERSION
	.align		4
        /*0030*/ 	.byte	0x03, 0x5f
        /*0032*/ 	.short	0x0101


	//----- nvinfo : EIATTR_VRC_CTA_INIT_COUNT
	.align		4
        /*0034*/ 	.byte	0x02, 0x4a
	.zero		1
	.zero		1


	//----- nvinfo : EIATTR_EXIT_INSTR_OFFSETS
	.align		4
        /*0038*/ 	.byte	0x04, 0x1c
        /*003a*/ 	.short	(.L_183 - .L_182)


	//   ....[0]....
.L_182:
        /*003c*/ 	.word	0x000004b0


	//   ....[1]....
        /*0040*/ 	.word	0x000004e0


	//----- nvinfo : EIATTR_CRS_STACK_SIZE
	.align		4
.L_183:
        /*0044*/ 	.byte	0x04, 0x1e
        /*0046*/ 	.short	(.L_185 - .L_184)
.L_184:
        /*0048*/ 	.word	0x00000000


	//----- nvinfo : EIATTR_CBANK_PARAM_SIZE
	.align		4
.L_185:
        /*004c*/ 	.byte	0x03, 0x19
        /*004e*/ 	.short	0x000c


	//----- nvinfo : EIATTR_PARAM_CBANK
	.align		4
        /*0050*/ 	.byte	0x04, 0x0a
        /*0052*/ 	.short	(.L_187 - .L_186)
	.align		4
.L_186:
        /*0054*/ 	.word	index@(.nv.constant0._Z11ExponentialPdi)
        /*0058*/ 	.short	0x0380
        /*005a*/ 	.short	0x000c


	//----- nvinfo : EIATTR_SW_WAR
	.align		4
.L_187:
        /*005c*/ 	.byte	0x04, 0x36
        /*005e*/ 	.short	(.L_189 - .L_188)
.L_188:
        /*0060*/ 	.word	0x00000008
.L_189:


//--------------------- .nv.info._Z7SigmoidPdi    --------------------------
	.section	.nv.info._Z7SigmoidPdi,"",@"SHT_CUDA_INFO"
	.sectionflags	@""
	.align	4


	//----- nvinfo : EIATTR_CUDA_API_VERSION
	.align		4
        /*0000*/ 	.byte	0x04, 0x37
        /*0002*/ 	.short	(.L_191 - .L_190)
.L_190:
        /*0004*/ 	.word	0x00000082


	//----- nvinfo : EIATTR_KPARAM_INFO
	.align		4
.L_191:
        /*0008*/ 	.byte	0x04, 0x17
        /*000a*/ 	.short	(.L_193 - .L_192)
.L_192:
        /*000c*/ 	.word	0x00000000
        /*0010*/ 	.short	0x0001
        /*0012*/ 	.short	0x0008
        /*0014*/ 	.byte	0x00, 0xf0, 0x11, 0x00


	//----- nvinfo : EIATTR_KPARAM_INFO
	.align		4
.L_193:
        /*0018*/ 	.byte	0x04, 0x17
        /*001a*/ 	.short	(.L_195 - .L_194)
.L_194:
        /*001c*/ 	.word	0x00000000
        /*0020*/ 	.short	0x0000
        /*0022*/ 	.short	0x0000
        /*0024*/ 	.byte	0x00, 0xf5, 0x21, 0x00


	//----- nvinfo : EIATTR_SPARSE_MMA_MASK
	.align		4
.L_195:
        /*0028*/ 	.byte	0x03, 0x50
        /*002a*/ 	.short	0x0000


	//----- nvinfo : EIATTR_MAXREG_COUNT
	.align		4
        /*002c*/ 	.byte	0x03, 0x1b
        /*002e*/ 	.short	0x00ff


	//----- nvinfo : EIATTR_MERCURY_ISA_VERSION
	.align		4
        /*0030*/ 	.byte	0x03, 0x5f
        /*0032*/ 	.short	0x0101


	//----- nvinfo : EIATTR_VRC_CTA_INIT_COUNT
	.align		4
        /*0034*/ 	.byte	0x02, 0x4a
	.zero		1
	.zero		1


	//----- nvinfo : EIATTR_EXIT_INSTR_OFFSETS
	.align		4
        /*0038*/ 	.byte	0x04, 0x1c
        /*003a*/ 	.short	(.L_197 - .L_196)


	//   ....[0]....
.L_196:
        /*003c*/ 	.word	0x000005c0


	//   ....[1]....
        /*0040*/ 	.word	0x00000610


	//----- nvinfo : EIATTR_CRS_STACK_SIZE
	.align		4
.L_197:
        /*0044*/ 	.byte	0x04, 0x1e
        /*0046*/ 	.short	(.L_199 - .L_198)
.L_198:
        /*0048*/ 	.word	0x00000000


	//----- nvinfo : EIATTR_CBANK_PARAM_SIZE
	.align		4
.L_199:
        /*004c*/ 	.byte	0x03, 0x19
        /*004e*/ 	.short	0x000c


	//----- nvinfo : EIATTR_PARAM_CBANK
	.align		4
        /*0050*/ 	.byte	0x04, 0x0a
        /*0052*/ 	.short	(.L_201 - .L_200)
	.align		4
.L_200:
        /*0054*/ 	.word	index@(.nv.constant0._Z7SigmoidPdi)
        /*0058*/ 	.short	0x0380
        /*005a*/ 	.short	0x000c


	//----- nvinfo : EIATTR_SW_WAR
	.align		4
.L_201:
        /*005c*/ 	.byte	0x04, 0x36
        /*005e*/ 	.short	(.L_203 - .L_202)
.L_202:
        /*0060*/ 	.word	0x00000008
.L_203:


//--------------------- .nv.info._Z12UpdateWeightPdS_S_iid --------------------------
	.section	.nv.info._Z12UpdateWeightPdS_S_iid,"",@"SHT_CUDA_INFO"
	.sectionflags	@""
	.align	4


	//----- nvinfo : EIATTR_CUDA_API_VERSION
	.align		4
        /*0000*/ 	.byte	0x04, 0x37
        /*0002*/ 	.short	(.L_205 - .L_204)
.L_204:
        /*0004*/ 	.word	0x00000082


	//----- nvinfo : EIATTR_KPARAM_INFO
	.align		4
.L_205:
        /*0008*/ 	.byte	0x04, 0x17
        /*000a*/ 	.short	(.L_207 - .L_206)
.L_206:
        /*000c*/ 	.word	0x00000000
        /*0010*/ 	.short	0x0005
        /*0012*/ 	.short	0x0020
        /*0014*/ 	.byte	0x00, 0xf0, 0x21, 0x00


	//----- nvinfo : EIATTR_KPARAM_INFO
	.align		4
.L_207:
        /*0018*/ 	.byte	0x04, 0x17
        /*001a*/ 	.short	(.L_209 - .L_208)
.L_208:
        /*001c*/ 	.word	0x00000000
        /*0020*/ 	.short	0x0004
        /*0022*/ 	.short	0x001c
        /*0024*/ 	.byte	0x00, 0xf0, 0x11, 0x00


	//----- nvinfo : EIATTR_KPARAM_INFO
	.align		4
.L_209:
        /*0028*/ 	.byte	0x04, 0x17
        /*002a*/ 	.short	(.L_211 - .L_210)
.L_210:
        /*002c*/ 	.word	0x00000000
        /*0030*/ 	.short	0x0003
        /*0032*/ 	.short	0x0018
        /*0034*/ 	.byte	0x00, 0xf0, 0x11, 0x00


	//----- nvinfo : EIATTR_KPARAM_INFO
	.align		4
.L_211:
        /*0038*/ 	.byte	0x04, 0x17
        /*003a*/ 	.short	(.L_213 - .L_212)
.L_212:
        /*003c*/ 	.word	0x00000000
        /*0040*/ 	.short	0x0002
        /*0042*/ 	.short	0x0010
        /*0044*/ 	.byte	0x00, 0xf5, 0x21, 0x00


	//----- nvinfo : EIATTR_KPARAM_INFO
	.align		4
.L_213:
        /*0048*/ 	.byte	0x04, 0x17
        /*004a*/ 	.short	(.L_215 - .L_214)
.L_214:
        /*004c*/ 	.word	0x00000000
        /*0050*/ 	.short	0x0001
        /*0052*/ 	.short	0x0008
        /*0054*/ 	.byte	0x00, 0xf5, 0x21, 0x00


	//----- nvinfo : EIATTR_KPARAM_INFO
	.align		4
.L_215:
        /*0058*/ 	.byte	0x04, 0x17
        /*005a*/ 	.short	(.L_217 - .L_216)
.L_216:
        /*005c*/ 	.word	0x00000000
        /*0060*/ 	.short	0x0000
        /*0062*/ 	.short	0x0000
        /*0064*/ 	.byte	0x00, 0xf5, 0x21, 0x00


	//----- nvinfo : EIATTR_SPARSE_MMA_MASK
	.align		4
.L_217:
        /*0068*/ 	.byte	0x03, 0x50
        /*006a*/ 	.short	0x0000


	//----- nvinfo : EIATTR_MAXREG_COUNT
	.align		4
        /*006c*/ 	.byte	0x03, 0x1b
        /*006e*/ 	.short	0x00ff


	//----- nvinfo : EIATTR_MERCURY_ISA_VERSION
	.align		4
        /*0070*/ 	.byte	0x03, 0x5f
        /*0072*/ 	.short	0x0101


	//----- nvinfo : EIATTR_VRC_CTA_INIT_COUNT
	.align		4
        /*0074*/ 	.byte	0x02, 0x4a
	.zero		1
	.zero		1


	//----- nvinfo : EIATTR_EXIT_INSTR_OFFSETS
	.align		4
        /*0078*/ 	.byte	0x04, 0x1c
        /*007a*/ 	.short	(.L_219 - .L_218)


	//   ....[0]....
.L_218:
        /*007c*/ 	.word	0x00000070


	//   ....[1]....
        /*0080*/ 	.word	0x00000300


	//----- nvinfo : EIATTR_CBANK_PARAM_SIZE
	.align		4
.L_219:
        /*0084*/ 	.byte	0x03, 0x19
        /*0086*/ 	.short	0x0028


	//----- nvinfo : EIATTR_PARAM_CBANK
	.align		4
        /*0088*/ 	.byte	0x04, 0x0a
        /*008a*/ 	.short	(.L_221 - .L_220)
	.align		4
.L_220:
        /*008c*/ 	.word	index@(.nv.constant0._Z12UpdateWeightPdS_S_iid)
        /*0090*/ 	.short	0x0380
        /*0092*/ 	.short	0x0028


	//----- nvinfo : EIATTR_SW_WAR
	.align		4
.L_221:
        /*0094*/ 	.byte	0x04, 0x36
        /*0096*/ 	.short	(.L_223 - .L_222)
.L_222:
        /*0098*/ 	.word	0x00000008
.L_223:


//--------------------- .nv.info._Z19GetHiddenLayerDeltaPdS_S_S_i --------------------------
	.section	.nv.info._Z19GetHiddenLayerDeltaPdS_S_S_i,"",@"SHT_CUDA_INFO"
	.sectionflags	@""
	.align	4


	//----- nvinfo : EIATTR_CUDA_API_VERSION
	.align		4
        /*0000*/ 	.byte	0x04, 0x37
        /*0002*/ 	.short	(.L_225 - .L_224)
.L_224:
        /*0004*/ 	.word	0x00000082


	//----- nvinfo : EIATTR_KPARAM_INFO
	.align		4
.L_225:
        /*0008*/ 	.byte	0x04, 0x17
        /*000a*/ 	.short	(.L_227 - .L_226)
.L_226:
        /*000c*/ 	.word	0x00000000
        /*0010*/ 	.short	0x0004
        /*0012*/ 	.short	0x0020
        /*0014*/ 	.byte	0x00, 0xf0, 0x11, 0x00


	//----- nvinfo : EIATTR_KPARAM_INFO
	.align		4
.L_227:
        /*0018*/ 	.byte	0x04, 0x17
        /*001a*/ 	.short	(.L_229 - .L_228)
.L_228:
        /*001c*/ 	.word	0x00000000
        /*0020*/ 	.short	0x0003
        /*0022*/ 	.short	0x0018
        /*0024*/ 	.byte	0x00, 0xf5, 0x21, 0x00


	//----- nvinfo : EIATTR_KPARAM_INFO
	.align		4
.L_229:
        /*0028*/ 	.byte	0x04, 0x17
        /*002a*/ 	.short	(.L_231 - .L_230)
.L_230:
        /*002c*/ 	.word	0x00000000
        /*0030*/ 	.short	0x0002
        /*0032*/ 	.short	0x0010
        /*0034*/ 	.byte	0x00, 0xf5, 0x21, 0x00


	//----- nvinfo : EIATTR_KPARAM_INFO
	.align		4
.L_231:
        /*0038*/ 	.byte	0x04, 0x17
        /*003a*/ 	.short	(.L_233 - .L_232)
.L_232:
        /*003c*/ 	.word	0x00000000
        /*0040*/ 	.short	0x0001
        /*0042*/ 	.short	0x0008
        /*0044*/ 	.byte	0x00, 0xf5, 0x21, 0x00


	//----- nvinfo : EIATTR_KPARAM_INFO
	.align		4
.L_233:
        /*0048*/ 	.byte	0x04, 0x17
        /*004a*/ 	.short	(.L_235 - .L_234)
.L_234:
        /*004c*/ 	.word	0x00000000
        /*0050*/ 	.short	0x0000
        /*0052*/ 	.short	0x0000
        /*0054*/ 	.byte	0x00, 0xf5, 0x21, 0x00


	//----- nvinfo : EIATTR_SPARSE_MMA_MASK
	.align		4
.L_235:
        /*0058*/ 	.byte	0x03, 0x50
        /*005a*/ 	.short	0x0000


	//----- nvinfo : EIATTR_MAXREG_COUNT
	.align		4
        /*005c*/ 	.byte	0x03, 0x1b
        /*005e*/ 	.short	0x00ff


	//----- nvinfo : EIATTR_MERCURY_ISA_VERSION
	.align		4
        /*0060*/ 	.byte	0x03, 0x5f
        /*0062*/ 	.short	0x0101


	//----- nvinfo : EIATTR_VRC_CTA_INIT_COUNT
	.align		4
        /*0064*/ 	.byte	0x02, 0x4a
	.zero		1
	.zero		1


	//----- nvinfo : EIATTR_EXIT_INSTR_OFFSETS
	.align		4
        /*0068*/ 	.byte	0x04, 0x1c
        /*006a*/ 	.short	(.L_237 - .L_236)


	//   ....[0]....
.L_236:
        /*006c*/ 	.word	0x00000070


	//   ....[1]....
        /*0070*/ 	.word	0x00000190


	//----- nvinfo : EIATTR_CBANK_PARAM_SIZE
	.align		4
.L_237:
        /*0074*/ 	.byte	0x03, 0x19
        /*0076*/ 	.short	0x0024


	//----- nvinfo : EIATTR_PARAM_CBANK
	.align		4
        /*0078*/ 	.byte	0x04, 0x0a
        /*007a*/ 	.short	(.L_239 - .L_238)
	.align		4
.L_238:
        /*007c*/ 	.word	index@(.nv.constant0._Z19GetHiddenLayerDeltaPdS_S_S_i)
        /*0080*/ 	.short	0x0380
        /*0082*/ 	.short	0x0024


	//----- nvinfo : EIATTR_SW_WAR
	.align		4
.L_239:
        /*0084*/ 	.byte	0x04, 0x36
        /*0086*/ 	.short	(.L_241 - .L_240)
.L_240:
        /*0088*/ 	.word	0x00000008
.L_241:


//--------------------- .nv.info._Z19GetOutputLayerDeltaPdS_di --------------------------
	.section	.nv.info._Z19GetOutputLayerDeltaPdS_di,"",@"SHT_CUDA_INFO"
	.sectionflags	@""
	.align	4


	//----- nvinfo : EIATTR_CUDA_API_VERSION
	.align		4
        /*0000*/ 	.byte	0x04, 0x37
        /*0002*/ 	.short	(.L_243 - .L_242)
.L_242:
        /*0004*/ 	.word	0x00000082


	//----- nvinfo : EIATTR_KPARAM_INFO
	.align		4
.L_243:
        /*0008*/ 	.byte	0x04, 0x17
        /*000a*/ 	.short	(.L_245 - .L_244)
.L_244:
        /*000c*/ 	.word	0x00000000
        /*0010*/ 	.short	0x0003
        /*0012*/ 	.short	0x0018
        /*0014*/ 	.byte	0x00, 0xf0, 0x11, 0x00


	//----- nvinfo : EIATTR_KPARAM_INFO
	.align		4
.L_245:
        /*0018*/ 	.byte	0x04, 0x17
        /*001a*/ 	.short	(.L_247 - .L_246)
.L_246:
        /*001c*/ 	.word	0x00000000
        /*0020*/ 	.short	0x0002
        /*0022*/ 	.short	0x0010
        /*0024*/ 	.byte	0x00, 0xf0, 0x21, 0x00


	//----- nvinfo : EIATTR_KPARAM_INFO
	.align		4
.L_247:
        /*0028*/ 	.byte	0x04, 0x17
        /*002a*/ 	.short	(.L_249 - .L_248)
.L_248:
        /*002c*/ 	.word	0x00000000
        /*0030*/ 	.short	0x0001
        /*0032*/ 	.short	0x0008
        /*0034*/ 	.byte	0x00, 0xf5, 0x21, 0x00


	//----- nvinfo : EIATTR_KPARAM_INFO
	.align		4
.L_249:
        /*0038*/ 	.byte	0x04, 0x17
        /*003a*/ 	.short	(.L_251 - .L_250)
.L_250:
        /*003c*/ 	.word	0x00000000
        /*0040*/ 	.short	0x0000
        /*0042*/ 	.short	0x0000
        /*0044*/ 	.byte	0x00, 0xf5, 0x21, 0x00


	//----- nvinfo : EIATTR_SPARSE_MMA_MASK
	.align		4
.L_251:
        /*0048*/ 	.byte	0x03, 0x50
        /*004a*/ 	.short	0x0000


	//----- nvinfo : EIATTR_MAXREG_COUNT
	.align		4
        /*004c*/ 	.byte	0x03, 0x1b
        /*004e*/ 	.short	0x00ff


	//----- nvinfo : EIATTR_MERCURY_ISA_VERSION
	.align		4
        /*0050*/ 	.byte	0x03, 0x5f
        /*0052*/ 	.short	0x0101


	//----- nvinfo : EIATTR_VRC_CTA_INIT_COUNT
	.align		4
        /*0054*/ 	.byte	0x02, 0x4a
	.zero		1
	.zero		1


	//----- nvinfo : EIATTR_EXIT_INSTR_OFFSETS
	.align		4
        /*0058*/ 	.byte	0x04, 0x1c
        /*005a*/ 	.short	(.L_253 - .L_252)


	//   ....[0]....
.L_252:
        /*005c*/ 	.word	0x00000070


	//   ....[1]....
        /*0060*/ 	.word	0x00000140


	//   ....[2]....
        /*0064*/ 	.word	0x000001c0


	//----- nvinfo : EIATTR_CRS_STACK_SIZE
	.align		4
.L_253:
        /*0068*/ 	.byte	0x04, 0x1e
        /*006a*/ 	.short	(.L_255 - .L_254)
.L_254:
        /*006c*/ 	.word	0x00000000


	//----- nvinfo : EIATTR_CBANK_PARAM_SIZE
	.align		4
.L_255:
        /*0070*/ 	.byte	0x03, 0x19
        /*0072*/ 	.short	0x001c


	//----- nvinfo : EIATTR_PARAM_CBANK
	.align		4
        /*0074*/ 	.byte	0x04, 0x0a
        /*0076*/ 	.short	(.L_257 - .L_256)
	.align		4
.L_256:
        /*0078*/ 	.word	index@(.nv.constant0._Z19GetOutputLayerDeltaPdS_di)
        /*007c*/ 	.short	0x0380
        /*007e*/ 	.short	0x001c


	//----- nvinfo : EIATTR_SW_WAR
	.align		4
.L_257:
        /*0080*/ 	.byte	0x04, 0x36
        /*0082*/ 	.short	(.L_259 - .L_258)
.L_258:
        /*0084*/ 	.word	0x00000008
.L_259:


//--------------------- .nv.info._Z19SetBackwardNotReadyPii --------------------------
	.section	.nv.info._Z19SetBackwardNotReadyPii,"",@"SHT_CUDA_INFO"
	.sectionflags	@""
	.align	4


	//----- nvinfo : EIATTR_CUDA_API_VERSION
	.align		4
        /*0000*/ 	.byte	0x04, 0x37
        /*0002*/ 	.short	(.L_261 - .L_260)
.L_260:
        /*0004*/ 	.word	0x00000082


	//----- nvinfo : EIATTR_KPARAM_INFO
	.align		4
.L_261:
        /*0008*/ 	.byte	0x04, 0x17
        /*000a*/ 	.short	(.L_263 - .L_262)
.L_262:
        /*000c*/ 	.word	0x00000000
        /*0010*/ 	.short	0x0001
        /*0012*/ 	.short	0x0008
        /*0014*/ 	.byte	0x00, 0xf0, 0x11, 0x00


	//----- nvinfo : EIATTR_KPARAM_INFO
	.align		4
.L_263:
        /*0018*/ 	.byte	0x04, 0x17
        /*001a*/ 	.short	(.L_265 - .L_264)
.L_264:
        /*001c*/ 	.word	0x00000000
        /*0020*/ 	.short	0x0000
        /*0022*/ 	.short	0x0000
        /*0024*/ 	.byte	0x00, 0xf5, 0x21, 0x00


	//----- nvinfo : EIATTR_SPARSE_MMA_MASK
	.align		4
.L_265:
        /*0028*/ 	.byte	0x03, 0x50
        /*002a*/ 	.short	0x0000


	//----- nvinfo : EIATTR_MAXREG_COUNT
	.align		4
        /*002c*/ 	.byte	0x03, 0x1b
        /*002e*/ 	.short	0x00ff


	//----- nvinfo : EIATTR_MERCURY_ISA_VERSION
	.align		4
        /*0030*/ 	.byte	0x03, 0x5f
        /*0032*/ 	.short	0x0101


	//----- nvinfo : EIATTR_VRC_CTA_INIT_COUNT
	.align		4
        /*0034*/ 	.byte	0x02, 0x4a
	.zero		1
	.zero		1


	//----- nvinfo : EIATTR_EXIT_INSTR_OFFSETS
	.align		4
        /*0038*/ 	.byte	0x04, 0x1c
        /*003a*/ 	.short	(.L_267 - .L_266)


	//   ....[0]....
.L_266:
        /*003c*/ 	.word	0x00000060


	//----- nvinfo : EIATTR_CBANK_PARAM_SIZE
	.align		4
.L_267:
        /*0040*/ 	.byte	0x03, 0x19
        /*0042*/ 	.short	0x000c


	//----- nvinfo : EIATTR_PARAM_CBANK
	.align		4
        /*0044*/ 	.byte	0x04, 0x0a
        /*0046*/ 	.short	(.L_269 - .L_268)
	.align		4
.L_268:
        /*0048*/ 	.word	index@(.nv.constant0._Z19SetBackwardNotReadyPii)
        /*004c*/ 	.short	0x0380
        /*004e*/ 	.short	0x000c


	//----- nvinfo : EIATTR_SW_WAR
	.align		4
.L_269:
        /*0050*/ 	.byte	0x04, 0x36
        /*0052*/ 	.short	(.L_271 - .L_270)
.L_270:
        /*0054*/ 	.word	0x00000008
.L_271:


//--------------------- .nv.info._Z18SetForwardNotReadyPii --------------------------
	.section	.nv.info._Z18SetForwardNotReadyPii,"",@"SHT_CUDA_INFO"
	.sectionflags	@""
	.align	4


	//----- nvinfo : EIATTR_CUDA_API_VERSION
	.align		4
        /*0000*/ 	.byte	0x04, 0x37
        /*0002*/ 	.short	(.L_273 - .L_272)
.L_272:
        /*0004*/ 	.word	0x00000082


	//----- nvinfo : EIATTR_KPARAM_INFO
	.align		4
.L_273:
        /*0008*/ 	.byte	0x04, 0x17
        /*000a*/ 	.short	(.L_275 - .L_274)
.L_274:
        /*000c*/ 	.word	0x00000000
        /*0010*/ 	.short	0x0001
        /*0012*/ 	.short	0x0008
        /*0014*/ 	.byte	0x00, 0xf0, 0x11, 0x00


	//----- nvinfo : EIATTR_KPARAM_INFO
	.align		4
.L_275:
        /*0018*/ 	.byte	0x04, 0x17
        /*001a*/ 	.short	(.L_277 - .L_276)
.L_276:
        /*001c*/ 	.word	0x00000000
        /*0020*/ 	.short	0x0000
        /*0022*/ 	.short	0x0000
        /*0024*/ 	.byte	0x00, 0xf5, 0x21, 0x00


	//----- nvinfo : EIATTR_SPARSE_MMA_MASK
	.align		4
.L_277:
        /*0028*/ 	.byte	0x03, 0x50
        /*002a*/ 	.short	0x0000


	//----- nvinfo : EIATTR_MAXREG_COUNT
	.align		4
        /*002c*/ 	.byte	0x03, 0x1b
        /*002e*/ 	.short	0x00ff


	//----- nvinfo : EIATTR_MERCURY_ISA_VERSION
	.align		4
        /*0030*/ 	.byte	0x03, 0x5f
        /*0032*/ 	.short	0x0101


	//----- nvinfo : EIATTR_VRC_CTA_INIT_COUNT
	.align		4
        /*0034*/ 	.byte	0x02, 0x4a
	.zero		1
	.zero		1


	//----- nvinfo : EIATTR_EXIT_INSTR_OFFSETS
	.align		4
        /*0038*/ 	.byte	0x04, 0x1c
        /*003a*/ 	.short	(.L_279 - .L_278)


	//   ....[0]....
.L_278:
        /*003c*/ 	.word	0x00000060


	//----- nvinfo : EIATTR_CBANK_PARAM_SIZE
	.align		4
.L_279:
        /*0040*/ 	.byte	0x03, 0x19
        /*0042*/ 	.short	0x000c


	//----- nvinfo : EIATTR_PARAM_CBANK
	.align		4
        /*0044*/ 	.byte	0x04, 0x0a
        /*0046*/ 	.short	(.L_281 - .L_280)
	.align		4
.L_280:
        /*0048*/ 	.word	index@(.nv.constant0._Z18SetForwardNotReadyPii)
        /*004c*/ 	.short	0x0380
        /*004e*/ 	.short	0x000c


	//----- nvinfo : EIATTR_SW_WAR
	.align		4
.L_281:
        /*0050*/ 	.byte	0x04, 0x36
        /*0052*/ 	.short	(.L_283 - .L_282)
.L_282:
        /*0054*/ 	.word	0x00000008
.L_283:


//--------------------- .nv.info._Z12BackwardWaitPiii --------------------------
	.section	.nv.info._Z12BackwardWaitPiii,"",@"SHT_CUDA_INFO"
	.sectionflags	@""
	.align	4


	//----- nvinfo : EIATTR_CUDA_API_VERSION
	.align		4
        /*0000*/ 	.byte	0x04, 0x37
        /*0002*/ 	.short	(.L_285 - .L_284)
.L_284:
        /*0004*/ 	.word	0x00000082


	//----- nvinfo : EIATTR_KPARAM_INFO
	.align		4
.L_285:
        /*0008*/ 	.byte	0x04, 0x17
        /*000a*/ 	.short	(.L_287 - .L_286)
.L_286:
        /*000c*/ 	.word	0x00000000
        /*0010*/ 	.short	0x0002
        /*0012*/ 	.short	0x000c
        /*0014*/ 	.byte	0x00, 0xf0, 0x11, 0x00


	//----- nvinfo : EIATTR_KPARAM_INFO
	.align		4
.L_287:
        /*0018*/ 	.byte	0x04, 0x17
        /*001a*/ 	.short	(.L_289 - .L_288)
.L_288:
        /*001c*/ 	.word	0x00000000
        /*0020*/ 	.short	0x0001
        /*0022*/ 	.short	0x0008
        /*0024*/ 	.byte	0x00, 0xf0, 0x11, 0x00


	//----- nvinfo : EIATTR_KPARAM_INFO
	.align		4
.L_289:
        /*0028*/ 	.byte	0x04, 0x17
        /*002a*/ 	.short	(.L_291 - .L_290)
.L_290:
        /*002c*/ 	.word	0x00000000
        /*0030*/ 	.short	0x0000
        /*0032*/ 	.short	0x0000
        /*0034*/ 	.byte	0x00, 0xf5, 0x21, 0x00


	//----- nvinfo : EIATTR_SPARSE_MMA_MASK
	.align		4
.L_291:
        /*0038*/ 	.byte	0x03, 0x50
        /*003a*/ 	.short	0x0000


	//----- nvinfo : EIATTR_MAXREG_COUNT
	.align		4
        /*003c*/ 	.byte	0x03, 0x1b
        /*003e*/ 	.short	0x00ff


	//----- nvinfo : EIATTR_MERCURY_ISA_VERSION
	.align		4
        /*0040*/ 	.byte	0x03, 0x5f
        /*0042*/ 	.short	0x0101


	//----- nvinfo : EIATTR_VRC_CTA_INIT_COUNT
	.align		4
        /*0044*/ 	.byte	0x02, 0x4a
	.zero		1
	.zero		1


	//----- nvinfo : EIATTR_EXIT_INSTR_OFFSETS
	.align		4
        /*0048*/ 	.byte	0x04, 0x1c
        /*004a*/ 	.short	(.L_293 - .L_292)


	//   ....[0]....
.L_292:
        /*004c*/ 	.word	0x00000010


	//----- nvinfo : EIATTR_CBANK_PARAM_SIZE
	.align		4
.L_293:
        /*0050*/ 	.byte	0x03, 0x19
        /*0052*/ 	.short	0x0010


	//----- nvinfo : EIATTR_PARAM_CBANK
	.align		4
        /*0054*/ 	.byte	0x04, 0x0a
        /*0056*/ 	.short	(.L_295 - .L_294)
	.align		4
.L_294:
        /*0058*/ 	.word	index@(.nv.constant0._Z12BackwardWaitPiii)
        /*005c*/ 	.short	0x0380
        /*005e*/ 	.short	0x0010


	//----- nvinfo : EIATTR_SW_WAR
	.align		4
.L_295:
        /*0060*/ 	.byte	0x04, 0x36
        /*0062*/ 	.short	(.L_297 - .L_296)
.L_296:
        /*0064*/ 	.word	0x00000008
.L_297:


//--------------------- .nv.info._Z11ForwardWaitPiii --------------------------
	.section	.nv.info._Z11ForwardWaitPiii,"",@"SHT_CUDA_INFO"
	.sectionflags	@""
	.align	4


	//----- nvinfo : EIATTR_CUDA_API_VERSION
	.align		4
        /*0000*/ 	.byte	0x04, 0x37
        /*0002*/ 	.short	(.L_299 - .L_298)
.L_298:
        /*0004*/ 	.word	0x00000082


	//----- nvinfo : EIATTR_KPARAM_INFO
	.align		4
.L_299:
        /*0008*/ 	.byte	0x04, 0x17
        /*000a*/ 	.short	(.L_301 - .L_300)
.L_300:
        /*000c*/ 	.word	0x00000000
        /*0010*/ 	.short	0x0002
        /*0012*/ 	.short	0x000c
        /*0014*/ 	.byte	0x00, 0xf0, 0x11, 0x00


	//----- nvinfo : EIATTR_KPARAM_INFO
	.align		4
.L_301:
        /*0018*/ 	.byte	0x04, 0x17
        /*001a*/ 	.short	(.L_303 - .L_302)
.L_302:
        /*001c*/ 	.word	0x00000000
        /*0020*/ 	.short	0x0001
        /*0022*/ 	.short	0x0008
        /*0024*/ 	.byte	0x00, 0xf0, 0x11, 0x00


	//----- nvinfo : EIATTR_KPARAM_INFO
	.align		4
.L_303:
        /*0028*/ 	.byte	0x04, 0x17
        /*002a*/ 	.short	(.L_305 - .L_304)
.L_304:
        /*002c*/ 	.word	0x00000000
        /*0030*/ 	.short	0x0000
        /*0032*/ 	.short	0x0000
        /*0034*/ 	.byte	0x00, 0xf5, 0x21, 0x00


	//----- nvinfo : EIATTR_SPARSE_MMA_MASK
	.align		4
.L_305:
        /*0038*/ 	.byte	0x03, 0x50
        /*003a*/ 	.short	0x0000


	//----- nvinfo : EIATTR_MAXREG_COUNT
	.align		4
        /*003c*/ 	.byte	0x03, 0x1b
        /*003e*/ 	.short	0x00ff


	//----- nvinfo : EIATTR_MERCURY_ISA_VERSION
	.align		4
        /*0040*/ 	.byte	0x03, 0x5f
        /*0042*/ 	.short	0x0101


	//----- nvinfo : EIATTR_VRC_CTA_INIT_COUNT
	.align		4
        /*0044*/ 	.byte	0x02, 0x4a
	.zero		1
	.zero		1


	//----- nvinfo : EIATTR_EXIT_INSTR_OFFSETS
	.align		4
        /*0048*/ 	.byte	0x04, 0x1c
        /*004a*/ 	.short	(.L_307 - .L_306)


	//   ....[0]....
.L_306:
        /*004c*/ 	.word	0x00000010


	//----- nvinfo : EIATTR_CBANK_PARAM_SIZE
	.align		4
.L_307:
        /*0050*/ 	.byte	0x03, 0x19
        /*0052*/ 	.short	0x0010


	//----- nvinfo : EIATTR_PARAM_CBANK
	.align		4
        /*0054*/ 	.byte	0x04, 0x0a
        /*0056*/ 	.short	(.L_309 - .L_308)
	.align		4
.L_308:
        /*0058*/ 	.word	index@(.nv.constant0._Z11ForwardWaitPiii)
        /*005c*/ 	.short	0x0380
        /*005e*/ 	.short	0x0010


	//----- nvinfo : EIATTR_SW_WAR
	.align		4
.L_309:
        /*0060*/ 	.byte	0x04, 0x36
        /*0062*/ 	.short	(.L_311 - .L_310)
.L_310:
        /*0064*/ 	.word	0x00000008
.L_311:


//--------------------- .nv.callgraph             --------------------------
	.section	.nv.callgraph,"",@"SHT_CUDA_CALLGRAPH"
	.align	4
	.sectionentsize	8
	.align		4
        /*0000*/ 	.word	0x00000000
	.align		4
        /*0004*/ 	.word	0xffffffff
	.align		4
        /*0008*/ 	.word	index@(_Z7PrintBwii)
	.align		4
        /*000c*/ 	.word	index@(vprintf)
	.align		4
        /*0010*/ 	.word	index@(_Z7PrintFwii)
	.align		4
        /*0014*/ 	.word	index@(vprintf)
	.align		4
        /*0018*/ 	.word	index@(_Z8PrintintPii)
	.align		4
        /*001c*/ 	.word	index@(vprintf)
	.align		4
        /*0020*/ 	.word	index@(_Z5PrintPdi)
	.align		4
        /*0024*/ 	.word	index@(vprintf)
	.align		4
        /*0028*/ 	.word	0x00000000
	.align		4
        /*002c*/ 	.word	0xfffffffe
	.align		4
        /*0030*/ 	.word	0x00000000
	.align		4
        /*0034*/ 	.word	0xfffffffd
	.align		4
        /*0038*/ 	.word	0x00000000
	.align		4
        /*003c*/ 	.word	0xfffffffc


//--------------------- .nv.constant4             --------------------------
	.section	.nv.constant4,"a",@progbits
	.align	8
	.align		8
.nv.constant4:
        /*0000*/ 	.dword	vprintf
	.align		8
        /*0008*/ 	.dword	$str
	.align		8
        /*0010*/ 	.dword	$str$1
	.align		8
        /*0018*/ 	.dword	$str$2
	.align		8
        /*0020*/ 	.dword	$str$3


//--------------------- .text._Z7PrintBwii        --------------------------
	.section	.text._Z7PrintBwii,"ax",@progbits
	.align	128
        .global         _Z7PrintBwii
        .type           _Z7PrintBwii,@function
        .size           _Z7PrintBwii,(.L_x_114 - _Z7PrintBwii)
        .other          _Z7PrintBwii,@"STO_CUDA_ENTRY STV_DEFAULT"
_Z7PrintBwii:
.text._Z7PrintBwii:
[----:B------:R-:W0:Y:S08]  /*0000*/  LDC R1, c[0x0][0x37c] ;  /* 0x0000df00ff017b82 */ /* 0x000e300000000800 */
[----:B------:R-:W1:Y:S01]  /*0010*/  LDC.64 R8, c[0x0][0x380] ;  /* 0x0000e000ff087b82 */ /* 0x000e620000000a00 */
[----:B0-----:R-:W-:Y:S01]  /*0020*/  VIADD R1, R1, 0xfffffff8 ;  /* 0xfffffff801017836 */ /* 0x001fe20000000000 */
[----:B------:R-:W-:Y:S01]  /*0030*/  MOV R0, 0x0 ;  /* 0x0000000000007802 */ /* 0x000fe20000000f00 */
[----:B------:R-:W0:Y:S01]  /*0040*/  LDCU UR4, c[0x0][0x2f8] ;  /* 0x00005f00ff0477ac */ /* 0x000e220008000800 */
[----:B------:R-:W2:Y:S04]  /*0050*/  LDCU.64 UR6, c[0x4][0x20] ;  /* 0x01000400ff0677ac */ /* 0x000ea80008000a00 */
[----:B------:R3:W4:Y:S01]  /*0060*/  LDC.64 R2, c[0x4][R0] ;  /* 0x0100000000027b82 */ /* 0x0007220000000a00 */
[----:B------:R-:W5:Y:S01]  /*0070*/  LDCU UR5, c[0x0][0x2fc] ;  /* 0x00005f80ff0577ac */ /* 0x000f620008000800 */
[----:B0-----:R-:W-:Y:S01]  /*0080*/  IADD3 R6, P0, PT, R1, UR4, RZ ;  /* 0x0000000401067c10 */ /* 0x001fe2000ff1e0ff */
[----:B-1----:R3:W-:Y:S01]  /*0090*/  STL.64 [R1], R8 ;  /* 0x0000000801007387 */ /* 0x0027e20000100a00 */
[----:B--2---:R-:W-:Y:S01]  /*00a0*/  IMAD.U32 R4, RZ, RZ, UR6 ;  /* 0x00000006ff047e24 */ /* 0x004fe2000f8e00ff */
[----:B------:R-:W-:-:S02]  /*00b0*/  MOV R5, UR7 ;  /* 0x0000000700057c02 */ /* 0x000fc40008000f00 */
[----:B-----5:R-:W-:-:S08]  /*00c0*/  IMAD.X R7, RZ, RZ, UR5, P0 ;  /* 0x00000005ff077e24 */ /* 0x020fd000080e06ff */
[----:B------:R-:W-:-:S07]  /*00d0*/  LEPC R20, `(.L_x_0) ;  /* 0x000000001014794e */ /* 0x000fce0000000000 */
[----:B---34-:R-:W-:Y:S05]  /*00e0*/  CALL.ABS.NOINC R2 ;  /* 0x0000000002007343 */ /* 0x018fea0003c00000 */
.L_x_0:
[----:B------:R-:W-:Y:S05]  /*00f0*/  EXIT ;  /* 0x000000000000794d */ /* 0x000fea0003800000 */
.L_x_1:
[----:B------:R-:W-:-:S00]  /*0100*/  BRA `(.L_x_1) ;  /* 0xfffffffc00fc7947 */ /* 0x000fc0000383ffff */
[----:B------:R-:W-:-:S00]  /*0110*/  NOP ;  /* 0x0000000000007918 */ /* 0x000fc00000000000 */
        /* <DEDUP_REMOVED lines=14> */
.L_x_114:


//--------------------- .text._Z7PrintFwii        --------------------------
	.section	.text._Z7PrintFwii,"ax",@progbits
	.align	128
        .global         _Z7PrintFwii
        .type           _Z7PrintFwii,@function
        .size           _Z7PrintFwii,(.L_x_115 - _Z7PrintFwii)
        .other          _Z7PrintFwii,@"STO_CUDA_ENTRY STV_DEFAULT"
_Z7PrintFwii:
.text._Z7PrintFwii:
        /* <DEDUP_REMOVED lines=15> */
.L_x_2:
[----:B------:R-:W-:Y:S05]  /*00f0*/  EXIT ;  /* 0x000000000000794d */ /* 0x000fea0003800000 */
.L_x_3:
        /* <DEDUP_REMOVED lines=16> */
.L_x_115:


//--------------------- .text._Z8PrintintPii      --------------------------
	.section	.text._Z8PrintintPii,"ax",@progbits
	.align	128
        .global         _Z8PrintintPii
        .type           _Z8PrintintPii,@function
        .size           _Z8PrintintPii,(.L_x_116 - _Z8PrintintPii)
        .other          _Z8PrintintPii,@"STO_CUDA_ENTRY STV_DEFAULT"
_Z8PrintintPii:
.text._Z8PrintintPii:
[----:B------:R-:W0:Y:S01]  /*0000*/  LDC R1, c[0x0][0x37c] ;  /* 0x0000df00ff017b82 */ /* 0x000e220000000800 */
[----:B------:R-:W1:Y:S01]  /*0010*/  LDCU UR4, c[0x0][0x388] ;  /* 0x00007100ff0477ac */ /* 0x000e620008000800 */
[----:B0-----:R-:W-:Y:S01]  /*0020*/  VIADD R1, R1, 0xfffffff8 ;  /* 0xfffffff801017836 */ /* 0x001fe20000000000 */
[----:B------:R-:W0:Y:S01]  /*0030*/  LDCU UR5, c[0x0][0x2f8] ;  /* 0x00005f00ff0577ac */ /* 0x000e220008000800 */
[----:B------:R-:W2:Y:S01]  /*0040*/  LDCU UR6, c[0x0][0x2fc] ;  /* 0x00005f80ff0677ac */ /* 0x000ea20008000800 */
[----:B-1----:R-:W-:Y:S02]  /*0050*/  UISETP.GE.AND UP0, UPT, UR4, 0x1, UPT ;  /* 0x000000010400788c */ /* 0x002fe4000bf06270 */
[----:B0-----:R-:W-:-:S05]  /*0060*/  IADD3 R18, P0, PT, R1, UR5, RZ ;  /* 0x0000000501127c10 */ /* 0x001fca000ff1e0ff */
[----:B--2---:R-:W-:Y:S02]  /*0070*/  IMAD.X R2, RZ, RZ, UR6, P0 ;  /* 0x00000006ff027e24 */ /* 0x004fe400080e06ff */
[----:B------:R-:W-:Y:S06]  /*0080*/  BRA.U !UP0, `(.L_x_4) ;  /* 0x00000015087c7547 */ /* 0x000fec000b800000 */
[----:B------:R-:W-:Y:S01]  /*0090*/  UISETP.GE.U32.AND UP0, UPT, UR4, 0x10, UPT ;  /* 0x000000100400788c */ /* 0x000fe2000bf06070 */
[----:B------:R-:W-:Y:S01]  /*00a0*/  HFMA2 R19, -RZ, RZ, 0, 0 ;  /* 0x00000000ff137431 */ /* 0x000fe200000001ff */
[----:B------:R-:W0:Y:S01]  /*00b0*/  LDCU.64 UR36, c[0x0][0x358] ;  /* 0x00006b00ff2477ac */ /* 0x000e220008000a00 */
[----:B------:R-:W-:-:S06]  /*00c0*/  ULOP3.LUT UR38, UR4, 0xf, URZ, 0xc0, !UPT ;  /* 0x0000000f04267892 */ /* 0x000fcc000f8ec0ff */
[----:B------:R-:W-:Y:S06]  /*00d0*/  BRA.U !UP0, `(.L_x_5) ;  /* 0x0000000908cc7547 */ /* 0x000fec000b800000 */
[----:B------:R-:W1:Y:S01]  /*00e0*/  LDCU.64 UR6, c[0x0][0x380] ;  /* 0x00007000ff0677ac */ /* 0x000e620008000a00 */
[----:B------:R-:W-:Y:S01]  /*00f0*/  BSSY.RECONVERGENT B6, `(.L_x_5) ;  /* 0x00000b1000067945 */ /* 0x000fe20003800200 */
[----:B------:R-:W-:-:S04]  /*0100*/  ULOP3.LUT UR4, UR4, 0x7ffffff0, URZ, 0xc0, !UPT ;  /* 0x7ffffff004047892 */ /* 0x000fc8000f8ec0ff */
[----:B------:R-:W-:Y:S02]  /*0110*/  UIADD3 UR8, UPT, UPT, -UR4, URZ, URZ ;  /* 0x000000ff04087290 */ /* 0x000fe4000fffe1ff */
[----:B------:R-:W-:-:S04]  /*0120*/  IMAD.U32 R19, RZ, RZ, UR4 ;  /* 0x00000004ff137e24 */ /* 0x000fc8000f8e00ff */
[----:B------:R-:W-:Y:S01]  /*0130*/  IMAD.U32 R23, RZ, RZ, UR8 ;  /* 0x00000008ff177e24 */ /* 0x000fe2000f8e00ff */
[----:B-1----:R-:W-:-:S04]  /*0140*/  UIADD3 UR5, UP0, UPT, UR6, 0x20, URZ ;  /* 0x0000002006057890 */ /* 0x002fc8000ff1e0ff */
[----:B------:R-:W-:Y:S02]  /*0150*/  UIADD3.X UR6, UPT, UPT, URZ, UR7, URZ, UP0, !UPT ;  /* 0x00000007ff067290 */ /* 0x000fe400087fe4ff */
[----:B------:R-:W-:-:S04]  /*0160*/  MOV R16, UR5 ;  /* 0x0000000500107c02 */ /* 0x000fc80008000f00 */
[----:B------:R-:W-:-:S07]  /*0170*/  IMAD.U32 R17, RZ, RZ, UR6 ;  /* 0x00000006ff117e24 */ /* 0x000fce000f8e00ff */
.L_x_22:
[----:B0-----:R-:W2:Y:S01]  /*0180*/  LDG.E R0, desc[UR36][R16.64+-0x20] ;  /* 0xffffe02410007981 */ /* 0x001ea2000c1e1900 */
[----:B------:R-:W-:Y:S01]  /*0190*/  MOV R22, 0x0 ;  /* 0x0000000000167802 */ /* 0x000fe20000000f00 */
[----:B------:R-:W0:Y:S01]  /*01a0*/  LDCU.64 UR4, c[0x4][0x18] ;  /* 0x01000300ff0477ac */ /* 0x000e220008000a00 */
[----:B------:R-:W-:Y:S01]  /*01b0*/  VIADD R23, R23, 0x10 ;  /* 0x0000001017177836 */ /* 0x000fe20000000000 */
[----:B------:R-:W-:Y:S01]  /*01c0*/  MOV R7, R2 ;  /* 0x0000000200077202 */ /* 0x000fe20000000f00 */
[----:B------:R1:W3:Y:S01]  /*01d0*/  LDC.64 R8, c[0x4][R22] ;  /* 0x0100000016087b82 */ /* 0x0002e20000000a00 */
[----:B------:R-:W-:Y:S02]  /*01e0*/  IMAD.MOV.U32 R6, RZ, RZ, R18 ;  /* 0x000000ffff067224 */ /* 0x000fe400078e0012 */
[----:B------:R-:W-:-:S04]  /*01f0*/  ISETP.NE.AND P0, PT, R23, RZ, PT ;  /* 0x000000ff1700720c */ /* 0x000fc80003f05270 */
[----:B------:R-:W-:Y:S02]  /*0200*/  P2R R24, PR, RZ, 0x1 ;  /* 0x00000001ff187803 */ /* 0x000fe40000000000 */
[----:B0-----:R-:W-:Y:S01]  /*0210*/  MOV R4, UR4 ;  /* 0x0000000400047c02 */ /* 0x001fe20008000f00 */
[----:B------:R-:W-:Y:S01]  /*0220*/  IMAD.U32 R5, RZ, RZ, UR5 ;  /* 0x00000005ff057e24 */ /* 0x000fe2000f8e00ff */
[----:B--23--:R1:W-:Y:S06]  /*0230*/  STL [R1], R0 ;  /* 0x0000000001007387 */ /* 0x00c3ec0000100800 */
[----:B------:R-:W-:-:S07]  /*0240*/  LEPC R20, `(.L_x_6) ;  /* 0x000000001014794e */ /* 0x000fce0000000000 */
[----:B-1----:R-:W-:Y:S05]  /*0250*/  CALL.ABS.NOINC R8 ;  /* 0x0000000008007343 */ /* 0x002fea0003c00000 */
.L_x_6:
[----:B------:R-:W2:Y:S01]  /*0260*/  LDG.E R0, desc[UR36][R16.64+-0x1c] ;  /* 0xffffe42410007981 */ /* 0x000ea2000c1e1900 */
[----:B------:R0:W1:Y:S01]  /*0270*/  LDC.64 R8, c[0x4][R22] ;  /* 0x0100000016087b82 */ /* 0x0000620000000a00 */
[----:B------:R-:W3:Y:S01]  /*0280*/  LDCU.64 UR4, c[0x4][0x18] ;  /* 0x01000300ff0477ac */ /* 0x000ee20008000a00 */
[----:B------:R-:W-:Y:S01]  /*0290*/  MOV R6, R18 ;  /* 0x0000001200067202 */ /* 0x000fe20000000f00 */
[----:B------:R-:W-:Y:S02]  /*02a0*/  IMAD.MOV.U32 R7, RZ, RZ, R2 ;  /* 0x000000ffff077224 */ /* 0x000fe400078e0002 */
[----:B---3--:R-:W-:Y:S02]  /*02b0*/  IMAD.U32 R4, RZ, RZ, UR4 ;  /* 0x00000004ff047e24 */ /* 0x008fe4000f8e00ff */
[----:B------:R-:W-:Y:S01]  /*02c0*/  IMAD.U32 R5, RZ, RZ, UR5 ;  /* 0x00000005ff057e24 */ /* 0x000fe2000f8e00ff */
[----:B-12---:R0:W-:Y:S06]  /*02d0*/  STL [R1], R0 ;  /* 0x0000000001007387 */ /* 0x0061ec0000100800 */
[----:B------:R-:W-:-:S07]  /*02e0*/  LEPC R20, `(.L_x_7) ;  /* 0x000000001014794e */ /* 0x000fce0000000000 */
[----:B0-----:R-:W-:Y:S05]  /*02f0*/  CALL.ABS.NOINC R8 ;  /* 0x0000000008007343 */ /* 0x001fea0003c00000 */
.L_x_7:
[----:B------:R-:W2:Y:S01]  /*0300*/  LDG.E R0, desc[UR36][R16.64+-0x18] ;  /* 0xffffe82410007981 */ /* 0x000ea2000c1e1900 */
[----:B------:R0:W1:Y:S01]  /*0310*/  LDC.64 R8, c[0x4][R22] ;  /* 0x0100000016087b82 */ /* 0x0000620000000a00 */
[----:B------:R-:W3:Y:S01]  /*0320*/  LDCU.64 UR4, c[0x4][0x18] ;  /* 0x01000300ff0477ac */ /* 0x000ee20008000a00 */
[----:B------:R-:W-:Y:S02]  /*0330*/  IMAD.MOV.U32 R6, RZ, RZ, R18 ;  /* 0x000000ffff067224 */ /* 0x000fe400078e0012 */
[----:B------:R-:W-:Y:S02]  /*0340*/  IMAD.MOV.U32 R7, RZ, RZ, R2 ;  /* 0x000000ffff077224 */ /* 0x000fe400078e0002 */
[----:B---3--:R-:W-:Y:S01]  /*0350*/  IMAD.U32 R4, RZ, RZ, UR4 ;  /* 0x00000004ff047e24 */ /* 0x008fe2000f8e00ff */
[----:B------:R-:W-:Y:S01]  /*0360*/  MOV R5, UR5 ;  /* 0x0000000500057c02 */ /* 0x000fe20008000f00 */
[----:B-12---:R0:W-:Y:S06]  /*0370*/  STL [R1], R0 ;  /* 0x0000000001007387 */ /* 0x0061ec0000100800 */
[----:B------:R-:W-:-:S07]  /*0380*/  LEPC R20, `(.L_x_8) ;  /* 0x000000001014794e */ /* 0x000fce0000000000 */
[----:B0-----:R-:W-:Y:S05]  /*0390*/  CALL.ABS.NOINC R8 ;  /* 0x0000000008007343 */ /* 0x001fea0003c00000 */
.L_x_8:
[----:B------:R-:W2:Y:S01]  /*03a0*/  LDG.E R0, desc[UR36][R16.64+-0x14] ;  /* 0xffffec2410007981 */ /* 0x000ea2000c1e1900 */
[----:B------:R0:W1:Y:S01]  /*03b0*/  LDC.64 R8, c[0x4][R22] ;  /* 0x0100000016087b82 */ /* 0x0000620000000a00 */
[----:B------:R-:W3:Y:S01]  /*03c0*/  LDCU.64 UR4, c[0x4][0x18] ;  /* 0x01000300ff0477ac */ /* 0x000ee20008000a00 */
[----:B------:R-:W-:Y:S01]  /*03d0*/  IMAD.MOV.U32 R6, RZ, RZ, R18 ;  /* 0x000000ffff067224 */ /* 0x000fe200078e0012 */
[----:B------:R-:W-:Y:S02]  /*03e0*/  MOV R7, R2 ;  /* 0x0000000200077202 */ /* 0x000fe40000000f00 */
[----:B---3--:R-:W-:Y:S01]  /*03f0*/  MOV R4, UR4 ;  /* 0x0000000400047c02 */ /* 0x008fe20008000f00 */
[----:B------:R-:W-:Y:S01]  /*0400*/  IMAD.U32 R5, RZ, RZ, UR5 ;  /* 0x00000005ff057e24 */ /* 0x000fe2000f8e00ff */
[----:B-12---:R0:W-:Y:S06]  /*0410*/  STL [R1], R0 ;  /* 0x0000000001007387 */ /* 0x0061ec0000100800 */
[----:B------:R-:W-:-:S07]  /*0420*/  LEPC R20, `(.L_x_9) ;  /* 0x000000001014794e */ /* 0x000fce0000000000 */
[----:B0-----:R-:W-:Y:S05]  /*0430*/  CALL.ABS.NOINC R8 ;  /* 0x0000000008007343 */ /* 0x001fea0003c00000 */
.L_x_9:
        /* <DEDUP_REMOVED lines=10> */
.L_x_10:
        /* <DEDUP_REMOVED lines=10> */
.L_x_11:
        /* <DEDUP_REMOVED lines=10> */
.L_x_12:
        /* <DEDUP_REMOVED lines=10> */
.L_x_13:
        /* <DEDUP_REMOVED lines=10> */
.L_x_14:
        /* <DEDUP_REMOVED lines=10> */
.L_x_15:
        /* <DEDUP_REMOVED lines=10> */
.L_x_16:
        /* <DEDUP_REMOVED lines=10> */
.L_x_17:
        /* <DEDUP_REMOVED lines=10> */
.L_x_18:
        /* <DEDUP_REMOVED lines=10> */
.L_x_19:
        /* <DEDUP_REMOVED lines=10> */
.L_x_20:
        /* <DEDUP_REMOVED lines=10> */
.L_x_21:
[----:B------:R-:W-:Y:S02]  /*0bc0*/  ISETP.NE.AND P6, PT, R24, RZ, PT ;  /* 0x000000ff1800720c */ /* 0x000fe40003fc5270 */
[----:B------:R-:W-:-:S05]  /*0bd0*/  IADD3 R16, P0, PT, R16, 0x40, RZ ;  /* 0x0000004010107810 */ /* 0x000fca0007f1e0ff */
[----:B------:R-:W-:-:S06]  /*0be0*/  IMAD.X R17, RZ, RZ, R17, P0 ;  /* 0x000000ffff117224 */ /* 0x000fcc00000e0611 */
[----:B------:R-:W-:Y:S05]  /*0bf0*/  @P6 BRA `(.L_x_22) ;  /* 0xfffffff400606947 */ /* 0x000fea000383ffff */
[----:B------:R-:W-:Y:S05]  /*0c00*/  BSYNC.RECONVERGENT B6 ;  /* 0x0000000000067941 */ /* 0x000fea0003800200 */
.L_x_5:
[----:B------:R-:W-:Y:S01]  /*0c10*/  UISETP.NE.AND UP0, UPT, UR38, URZ, UPT ;  /* 0x000000ff2600728c */ /* 0x000fe2000bf05270 */
[----:B------:R-:W-:Y:S08]  /*0c20*/  BSSY.RECONVERGENT B6, `(.L_x_4) ;  /* 0x00000a5000067945 */ /* 0x000ff00003800200 */
[----:B------:R-:W-:Y:S05]  /*0c30*/  BRA.U !UP0, `(.L_x_23) ;  /* 0x00000009088c7547 */ /* 0x000fea000b800000 */
[----:B------:R-:W1:Y:S01]  /*0c40*/  LDC R23, c[0x0][0x388] ;  /* 0x0000e200ff177b82 */ /* 0x000e620000000800 */
[----:B------:R-:W-:Y:S01]  /*0c50*/  UISETP.GE.U32.AND UP0, UPT, UR38, 0x8, UPT ;  /* 0x000000082600788c */ /* 0x000fe2000bf06070 */
[----:B-1----:R-:W-:-:S08]  /*0c60*/  LOP3.LUT R23, R23, 0x7, RZ, 0xc0, !PT ;  /* 0x0000000717177812 */ /* 0x002fd000078ec0ff */
[----:B------:R-:W-:Y:S05]  /*0c70*/  BRA.U !UP0, `(.L_x_24) ;  /* 0x0000000508507547 */ /* 0x000fea000b800000 */
[----:B------:R-:W1:Y:S01]  /*0c80*/  LDC.64 R16, c[0x0][0x380] ;  /* 0x0000e000ff107b82 */ /* 0x000e620000000a00 */
[----:B------:R-:W-:Y:S01]  /*0c90*/  MOV R22, 0x0 ;  /* 0x0000000000167802 */ /* 0x000fe20000000f00 */
[----:B------:R-:W2:Y:S01]  /*0ca0*/  LDCU.64 UR4, c[0x4][0x18] ;  /* 0x01000300ff0477ac */ /* 0x000ea20008000a00 */
[----:B-1----:R-:W-:-:S05]  /*0cb0*/  IMAD.WIDE.U32 R16, R19, 0x4, R16 ;  /* 0x0000000413107825 */ /* 0x002fca00078e0010 */
[----:B0-----:R-:W3:Y:S01]  /*0cc0*/  LDG.E R0, desc[UR36][R16.64] ;  /* 0x0000002410007981 */ /* 0x001ee2000c1e1900 */
[----:B------:R0:W1:Y:S01]  /*0cd0*/  LDC.64 R8, c[0x4][R22] ;  /* 0x0100000016087b82 */ /* 0x0000620000000a00 */
[----:B--2---:R-:W-:Y:S01]  /*0ce0*/  IMAD.U32 R4, RZ, RZ, UR4 ;  /* 0x00000004ff047e24 */ /* 0x004fe2000f8e00ff */
[----:B------:R-:W-:Y:S01]  /*0cf0*/  MOV R5, UR5 ;  /* 0x0000000500057c02 */ /* 0x000fe20008000f00 */
[----:B------:R-:W-:Y:S02]  /*0d00*/  IMAD.MOV.U32 R6, RZ, RZ, R18 ;  /* 0x000000ffff067224 */ /* 0x000fe400078e0012 */
[----:B------:R-:W-:Y:S01]  /*0d10*/  IMAD.MOV.U32 R7, RZ, RZ, R2 ;  /* 0x000000ffff077224 */ /* 0x000fe200078e0002 */
[----:B-1-3--:R0:W-:Y:S06]  /*0d20*/  STL [R1], R0 ;  /* 0x0000000001007387 */ /* 0x00a1ec0000100800 */
[----:B------:R-:W-:-:S07]  /*0d30*/  LEPC R20, `(.L_x_25) ;  /* 0x000000001014794e */ /* 0x000fce0000000000 */
[----:B0-----:R-:W-:Y:S05]  /*0d40*/  CALL.ABS.NOINC R8 ;  /* 0x0000000008007343 */ /* 0x001fea0003c00000 */
.L_x_25:
        /* <DEDUP_REMOVED lines=10> */
.L_x_26:
        /* <DEDUP_REMOVED lines=10> */
.L_x_27:
        /* <DEDUP_REMOVED lines=10> */
.L_x_28:
        /* <DEDUP_REMOVED lines=10> */
.L_x_29:
        /* <DEDUP_REMOVED lines=10> */
.L_x_30:
        /* <DEDUP_REMOVED lines=10> */
.L_x_31:
        /* <DEDUP_REMOVED lines=10> */
.L_x_32:
[----:B------:R-:W-:-:S07]  /*11b0*/  VIADD R19, R19, 0x8 ;  /* 0x0000000813137836 */ /* 0x000fce0000000000 */
.L_x_24:
[----:B------:R-:W-:-:S13]  /*11c0*/  ISETP.NE.AND P0, PT, R23, RZ, PT ;  /* 0x000000ff1700720c */ /* 0x000fda0003f05270 */
[----:B------:R-:W-:Y:S05]  /*11d0*/  @!P0 BRA `(.L_x_23) ;  /* 0x0000000400248947 */ /* 0x000fea0003800000 */
[----:B------:R-:W1:Y:S01]  /*11e0*/  LDC R0, c[0x0][0x388] ;  /* 0x0000e200ff007b82 */ /* 0x000e620000000800 */
[----:B------:R-:W-:Y:S02]  /*11f0*/  ISETP.GE.U32.AND P0, PT, R23, 0x4, PT ;  /* 0x000000041700780c */ /* 0x000fe40003f06070 */
[----:B-1----:R-:W-:-:S11]  /*1200*/  LOP3.LUT R23, R0, 0x3, RZ, 0xc0, !PT ;  /* 0x0000000300177812 */ /* 0x002fd600078ec0ff */
[----:B------:R-:W-:Y:S05]  /*1210*/  @!P0 BRA `(.L_x_33) ;  /* 0x0000000000b08947 */ /* 0x000fea0003800000 */
        /* <DEDUP_REMOVED lines=13> */
.L_x_34:
        /* <DEDUP_REMOVED lines=10> */
.L_x_35:
        /* <DEDUP_REMOVED lines=10> */
.L_x_36:
        /* <DEDUP_REMOVED lines=10> */
.L_x_37:
[----:B------:R-:W-:-:S07]  /*14d0*/  IADD3 R19, PT, PT, R19, 0x4, RZ ;  /* 0x0000000413137810 */ /* 0x000fce0007ffe0ff */
.L_x_33:
[----:B------:R-:W-:-:S13]  /*14e0*/  ISETP.NE.AND P0, PT, R23, RZ, PT ;  /* 0x000000ff1700720c */ /* 0x000fda0003f05270 */
[----:B------:R-:W-:Y:S05]  /*14f0*/  @!P0 BRA `(.L_x_23) ;  /* 0x00000000005c8947 */ /* 0x000fea0003800000 */
[----:B------:R-:W1:Y:S01]  /*1500*/  LDC.64 R16, c[0x0][0x380] ;  /* 0x0000e000ff107b82 */ /* 0x000e620000000a00 */
[----:B------:R-:W-:Y:S02]  /*1510*/  IMAD.MOV R23, RZ, RZ, -R23 ;  /* 0x000000ffff177224 */ /* 0x000fe400078e0a17 */
[----:B-1----:R-:W-:-:S07]  /*1520*/  IMAD.WIDE.U32 R16, R19, 0x4, R16 ;  /* 0x0000000413107825 */ /* 0x002fce00078e0010 */
.L_x_39:
[----:B------:R-:W-:Y:S01]  /*1530*/  IMAD.MOV.U32 R10, RZ, RZ, R16 ;  /* 0x000000ffff0a7224 */ /* 0x000fe200078e0010 */
[----:B------:R-:W-:Y:S01]  /*1540*/  MOV R11, R17 ;  /* 0x00000011000b7202 */ /* 0x000fe20000000f00 */
[----:B------:R-:W1:Y:S04]  /*1550*/  LDCU.64 UR4, c[0x4][0x18] ;  /* 0x01000300ff0477ac */ /* 0x000e680008000a00 */
[----:B0-----:R-:W2:Y:S01]  /*1560*/  LDG.E R0, desc[UR36][R10.64] ;  /* 0x000000240a007981 */ /* 0x001ea2000c1e1900 */
[----:B------:R-:W-:Y:S01]  /*1570*/  MOV R8, 0x0 ;  /* 0x0000000000087802 */ /* 0x000fe20000000f00 */
[----:B------:R-:W-:Y:S02]  /*1580*/  VIADD R23, R23, 0x1 ;  /* 0x0000000117177836 */ /* 0x000fe40000000000 */
[----:B------:R-:W-:-:S02]  /*1590*/  IMAD.MOV.U32 R6, RZ, RZ, R18 ;  /* 0x000000ffff067224 */ /* 0x000fc400078e0012 */
[----:B------:R-:W-:Y:S01]  /*15a0*/  IMAD.MOV.U32 R7, RZ, RZ, R2 ;  /* 0x000000ffff077224 */ /* 0x000fe200078e0002 */
[----:B------:R-:W0:Y:S01]  /*15b0*/  LDC.64 R8, c[0x4][R8] ;  /* 0x0100000008087b82 */ /* 0x000e220000000a00 */
[----:B------:R-:W-:Y:S01]  /*15c0*/  ISETP.NE.AND P0, PT, R23, RZ, PT ;  /* 0x000000ff1700720c */ /* 0x000fe20003f05270 */
[----:B-1----:R-:W-:Y:S01]  /*15d0*/  IMAD.U32 R4, RZ, RZ, UR4 ;  /* 0x00000004ff047e24 */ /* 0x002fe2000f8e00ff */
[----:B------:R-:W-:Y:S01]  /*15e0*/  MOV R5, UR5 ;  /* 0x0000000500057c02 */ /* 0x000fe20008000f00 */
[----:B--2---:R1:W-:Y:S02]  /*15f0*/  STL [R1], R0 ;  /* 0x0000000001007387 */ /* 0x0043e40000100800 */
[----:B01----:R-:W-:-:S08]  /*1600*/  P2R R0, PR, RZ, 0x1 ;  /* 0x00000001ff007803 */ /* 0x003fd00000000000 */
[----:B------:R-:W-:-:S07]  /*1610*/  LEPC R20, `(.L_x_38) ;  /* 0x000000001014794e */ /* 0x000fce0000000000 */
[----:B------:R-:W-:Y:S05]  /*1620*/  CALL.ABS.NOINC R8 ;  /* 0x0000000008007343 */ /* 0x000fea0003c00000 */
.L_x_38:
[----:B------:R-:W-:Y:S02]  /*1630*/  ISETP.NE.AND P6, PT, R23, RZ, PT ;  /* 0x000000ff1700720c */ /* 0x000fe40003fc5270 */
[----:B------:R-:W-:-:S04]  /*1640*/  IADD3 R16, P0, PT, R16, 0x4, RZ ;  /* 0x0000000410107810 */ /* 0x000fc80007f1e0ff */
[----:B------:R-:W-:-:S07]  /*1650*/  IADD3.X R17, PT, PT, RZ, R17, RZ, P0, !PT ;  /* 0x00000011ff117210 */ /* 0x000fce00007fe4ff */
[----:B------:R-:W-:Y:S05]  /*1660*/  @P6 BRA `(.L_x_39) ;  /* 0xfffffffc00b06947 */ /* 0x000fea000383ffff */
.L_x_23:
[----:B0-----:R-:W-:Y:S05]  /*1670*/  BSYNC.RECONVERGENT B6 ;  /* 0x0000000000067941 */ /* 0x001fea0003800200 */
.L_x_4:
[----:B------:R-:W-:Y:S01]  /*1680*/  MOV R0, 0x0 ;  /* 0x0000000000007802 */ /* 0x000fe20000000f00 */
[----:B------:R-:W0:Y:S01]  /*1690*/  LDCU.64 UR4, c[0x4][0x10] ;  /* 0x01000200ff0477ac */ /* 0x000e220008000a00 */
[----:B------:R-:W-:Y:S02]  /*16a0*/  CS2R R6, SRZ ;  /* 0x0000000000067805 */ /* 0x000fe4000001ff00 */
[----:B------:R1:W2:Y:S01]  /*16b0*/  LDC.64 R2, c[0x4][R0] ;  /* 0x0100000000027b82 */ /* 0x0002a20000000a00 */
[----:B0-----:R-:W-:Y:S01]  /*16c0*/  IMAD.U32 R4, RZ, RZ, UR4 ;  /* 0x00000004ff047e24 */ /* 0x001fe2000f8e00ff */
[----:B-1----:R-:W-:-:S07]  /*16d0*/  MOV R5, UR5 ;  /* 0x0000000500057c02 */ /* 0x002fce0008000f00 */
[----:B------:R-:W-:-:S07]  /*16e0*/  LEPC R20, `(.L_x_40) ;  /* 0x000000001014794e */ /* 0x000fce0000000000 */
[----:B--2---:R-:W-:Y:S05]  /*16f0*/  CALL.ABS.NOINC R2 ;  /* 0x0000000002007343 */ /* 0x004fea0003c00000 */
.L_x_40:
[----:B------:R-:W-:Y:S05]  /*1700*/  EXIT ;  /* 0x000000000000794d */ /* 0x000fea0003800000 */
.L_x_41:
        /* <DEDUP_REMOVED lines=15> */
.L_x_116:


//--------------------- .text._Z5PrintPdi         --------------------------
	.section	.text._Z5PrintPdi,"ax",@progbits
	.align	128
        .global         _Z5PrintPdi
        .type           _Z5PrintPdi,@function
        .size           _Z5PrintPdi,(.L_x_117 - _Z5PrintPdi)
        .other          _Z5PrintPdi,@"STO_CUDA_ENTRY STV_DEFAULT"
_Z5PrintPdi:
.text._Z5PrintPdi:
        /* <DEDUP_REMOVED lines=24> */
.L_x_60:
[----:B0-----:R-:W2:Y:S01]  /*0180*/  LDG.E.64 R10, desc[UR36][R16.64+-0x40] ;  /* 0xffffc024100a7981 */ /* 0x001ea2000c1e1b00 */
        /* <DEDUP_REMOVED lines=10> */
[----:B--23--:R1:W-:Y:S06]  /*0230*/  STL.64 [R1], R10 ;  /* 0x0000000a01007387 */ /* 0x00c3ec0000100a00 */
[----:B------:R-:W-:-:S07]  /*0240*/  LEPC R20, `(.L_x_44) ;  /* 0x000000001014794e */ /* 0x000fce0000000000 */
[----:B-1----:R-:W-:Y:S05]  /*0250*/  CALL.ABS.NOINC R8 ;  /* 0x0000000008007343 */ /* 0x002fea0003c00000 */
.L_x_44:
[----:B------:R-:W2:Y:S01]  /*0260*/  LDG.E.64 R10, desc[UR36][R16.64+-0x38] ;  /* 0xffffc824100a7981 */ /* 0x000ea2000c1e1b00 */
[----:B------:R0:W1:Y:S01]  /*0270*/  LDC.64 R8, c[0x4][R22] ;  /* 0x0100000016087b82 */ /* 0x0000620000000a00 */
[----:B------:R-:W3:Y:S01]  /*0280*/  LDCU.64 UR4, c[0x4][0x8] ;  /* 0x01000100ff0477ac */ /* 0x000ee20008000a00 */
[----:B------:R-:W-:Y:S01]  /*0290*/  MOV R6, R18 ;  /* 0x0000001200067202 */ /* 0x000fe20000000f00 */
[----:B------:R-:W-:Y:S02]  /*02a0*/  IMAD.MOV.U32 R7, RZ, RZ, R2 ;  /* 0x000000ffff077224 */ /* 0x000fe400078e0002 */
[----:B---3--:R-:W-:Y:S02]  /*02b0*/  IMAD.U32 R4, RZ, RZ, UR4 ;  /* 0x00000004ff047e24 */ /* 0x008fe4000f8e00ff */
[----:B------:R-:W-:Y:S01]  /*02c0*/  IMAD.U32 R5, RZ, RZ, UR5 ;  /* 0x00000005ff057e24 */ /* 0x000fe2000f8e00ff */
[----:B-12---:R0:W-:Y:S06]  /*02d0*/  STL.64 [R1], R10 ;  /* 0x0000000a01007387 */ /* 0x0061ec0000100a00 */
[----:B------:R-:W-:-:S07]  /*02e0*/  LEPC R20, `(.L_x_45) ;  /* 0x000000001014794e */ /* 0x000fce0000000000 */
[----:B0-----:R-:W-:Y:S05]  /*02f0*/  CALL.ABS.NOINC R8 ;  /* 0x0000000008007343 */ /* 0x001fea0003c00000 */
.L_x_45:
[----:B------:R-:W2:Y:S01]  /*0300*/  LDG.E.64 R10, desc[UR36][R16.64+-0x30] ;  /* 0xffffd024100a7981 */ /* 0x000ea2000c1e1b00 */
[----:B------:R0:W1:Y:S01]  /*0310*/  LDC.64 R8, c[0x4][R22] ;  /* 0x0100000016087b82 */ /* 0x0000620000000a00 */
[----:B------:R-:W3:Y:S01]  /*0320*/  LDCU.64 UR4, c[0x4][0x8] ;  /* 0x01000100ff0477ac */ /* 0x000ee20008000a00 */
[----:B------:R-:W-:Y:S02]  /*0330*/  IMAD.MOV.U32 R6, RZ, RZ, R18 ;  /* 0x000000ffff067224 */ /* 0x000fe400078e0012 */
[----:B------:R-:W-:Y:S02]  /*0340*/  IMAD.MOV.U32 R7, RZ, RZ, R2 ;  /* 0x000000ffff077224 */ /* 0x000fe400078e0002 */
[----:B---3--:R-:W-:Y:S01]  /*0350*/  IMAD.U32 R4, RZ, RZ, UR4 ;  /* 0x00000004ff047e24 */ /* 0x008fe2000f8e00ff */
[----:B------:R-:W-:Y:S01]  /*0360*/  MOV R5, UR5 ;  /* 0x0000000500057c02 */ /* 0x000fe20008000f00 */
[----:B-12---:R0:W-:Y:S06]  /*0370*/  STL.64 [R1], R10 ;  /* 0x0000000a01007387 */ /* 0x0061ec0000100a00 */
[----:B------:R-:W-:-:S07]  /*0380*/  LEPC R20, `(.L_x_46) ;  /* 0x000000001014794e */ /* 0x000fce0000000000 */
[----:B0-----:R-:W-:Y:S05]  /*0390*/  CALL.ABS.NOINC R8 ;  /* 0x0000000008007343 */ /* 0x001fea0003c00000 */
.L_x_46:
[----:B------:R-:W2:Y:S01]  /*03a0*/  LDG.E.64 R10, desc[UR36][R16.64+-0x28] ;  /* 0xffffd824100a7981 */ /* 0x000ea2000c1e1b00 */
[----:B------:R0:W1:Y:S01]  /*03b0*/  LDC.64 R8, c[0x4][R22] ;  /* 0x0100000016087b82 */ /* 0x0000620000000a00 */
[----:B------:R-:W3:Y:S01]  /*03c0*/  LDCU.64 UR4, c[0x4][0x8] ;  /* 0x01000100ff0477ac */ /* 0x000ee20008000a00 */
[----:B------:R-:W-:Y:S01]  /*03d0*/  IMAD.MOV.U32 R6, RZ, RZ, R18 ;  /* 0x000000ffff067224 */ /* 0x000fe200078e0012 */
[----:B------:R-:W-:Y:S02]  /*03e0*/  MOV R7, R2 ;  /* 0x0000000200077202 */ /* 0x000fe40000000f00 */
[----:B---3--:R-:W-:Y:S01]  /*03f0*/  MOV R4, UR4 ;  /* 0x0000000400047c02 */ /* 0x008fe20008000f00 */
[----:B------:R-:W-:Y:S01]  /*0400*/  IMAD.U32 R5, RZ, RZ, UR5 ;  /* 0x00000005ff057e24 */ /* 0x000fe2000f8e00ff */
[----:B-12---:R0:W-:Y:S06]  /*0410*/  STL.64 [R1], R10 ;  /* 0x0000000a01007387 */ /* 0x0061ec0000100a00 */
[----:B------:R-:W-:-:S07]  /*0420*/  LEPC R20, `(.L_x_47) ;  /* 0x000000001014794e */ /* 0x000fce0000000000 */
[----:B0-----:R-:W-:Y:S05]  /*0430*/  CALL.ABS.NOINC R8 ;  /* 0x0000000008007343 */ /* 0x001fea0003c00000 */
.L_x_47:
        /* <DEDUP_REMOVED lines=10> */
.L_x_48:
        /* <DEDUP_REMOVED lines=10> */
.L_x_49:
        /* <DEDUP_REMOVED lines=10> */
.L_x_50:
        /* <DEDUP_REMOVED lines=10> */
.L_x_51:
        /* <DEDUP_REMOVED lines=10> */
.L_x_52:
        /* <DEDUP_REMOVED lines=10> */
.L_x_53:
        /* <DEDUP_REMOVED lines=10> */
.L_x_54:
        /* <DEDUP_REMOVED lines=10> */
.L_x_55:
        /* <DEDUP_REMOVED lines=10> */
.L_x_56:
        /* <DEDUP_REMOVED lines=10> */
.L_x_57:
        /* <DEDUP_REMOVED lines=10> */
.L_x_58:
        /* <DEDUP_REMOVED lines=10> */
.L_x_59:
[----:B------:R-:W-:Y:S02]  /*0bc0*/  ISETP.NE.AND P6, PT, R24, RZ, PT ;  /* 0x000000ff1800720c */ /* 0x000fe40003fc5270 */
[----:B------:R-:W-:-:S05]  /*0bd0*/  IADD3 R16, P0, PT, R16, 0x80, RZ ;  /* 0x0000008010107810 */ /* 0x000fca0007f1e0ff */
[----:B------:R-:W-:-:S06]  /*0be0*/  IMAD.X R17, RZ, RZ, R17, P0 ;  /* 0x000000ffff117224 */ /* 0x000fcc00000e0611 */
[----:B------:R-:W-:Y:S05]  /*0bf0*/  @P6 BRA `(.L_x_60) ;  /* 0xfffffff400606947 */ /* 0x000fea000383ffff */
[----:B------:R-:W-:Y:S05]  /*0c00*/  BSYNC.RECONVERGENT B6 ;  /* 0x0000000000067941 */ /* 0x000fea0003800200 */
.L_x_43:
        /* <DEDUP_REMOVED lines=11> */
[----:B0-----:R-:W3:Y:S01]  /*0cc0*/  LDG.E.64 R10, desc[UR36][R16.64] ;  /* 0x00000024100a7981 */ /* 0x001ee2000c1e1b00 */
[----:B------:R0:W1:Y:S01]  /*0cd0*/  LDC.64 R8, c[0x4][R22] ;  /* 0x0100000016087b82 */ /* 0x0000620000000a00 */
[----:B--2---:R-:W-:Y:S01]  /*0ce0*/  IMAD.U32 R4, RZ, RZ, UR4 ;  /* 0x00000004ff047e24 */ /* 0x004fe2000f8e00ff */
[----:B------:R-:W-:Y:S01]  /*0cf0*/  MOV R5, UR5 ;  /* 0x0000000500057c02 */ /* 0x000fe20008000f00 */
[----:B------:R-:W-:Y:S02]  /*0d00*/  IMAD.MOV.U32 R6, RZ, RZ, R18 ;  /* 0x000000ffff067224 */ /* 0x000fe400078e0012 */
[----:B------:R-:W-:Y:S01]  /*0d10*/  IMAD.MOV.U32 R7, RZ, RZ, R2 ;  /* 0x000000ffff077224 */ /* 0x000fe200078e0002 */
[----:B-1-3--:R0:W-:Y:S06]  /*0d20*/  STL.64 [R1], R10 ;  /* 0x0000000a01007387 */ /* 0x00a1ec0000100a00 */
[----:B------:R-:W-:-:S07]  /*0d30*/  LEPC R20, `(.L_x_63) ;  /* 0x000000001014794e */ /* 0x000fce0000000000 */
[----:B0-----:R-:W-:Y:S05]  /*0d40*/  CALL.ABS.NOINC R8 ;  /* 0x0000000008007343 */ /* 0x001fea0003c00000 */
.L_x_63:
        /* <DEDUP_REMOVED lines=10> */
.L_x_64:
        /* <DEDUP_REMOVED lines=10> */
.L_x_65:
        /* <DEDUP_REMOVED lines=10> */
.L_x_66:
        /* <DEDUP_REMOVED lines=10> */
.L_x_67:
        /* <DEDUP_REMOVED lines=10> */
.L_x_68:
        /* <DEDUP_REMOVED lines=10> */
.L_x_69:
        /* <DEDUP_REMOVED lines=10> */
.L_x_70:
[----:B------:R-:W-:-:S07]  /*11b0*/  VIADD R19, R19, 0x8 ;  /* 0x0000000813137836 */ /* 0x000fce0000000000 */
.L_x_62:
        /* <DEDUP_REMOVED lines=19> */
.L_x_72:
        /* <DEDUP_REMOVED lines=10> */
.L_x_73:
        /* <DEDUP_REMOVED lines=10> */
.L_x_74:
        /* <DEDUP_REMOVED lines=10> */
.L_x_75:
[----:B------:R-:W-:-:S07]  /*14d0*/  IADD3 R19, PT, PT, R19, 0x4, RZ ;  /* 0x0000000413137810 */ /* 0x000fce0007ffe0ff */
.L_x_71:
[----:B------:R-:W-:-:S13]  /*14e0*/  ISETP.NE.AND P0, PT, R23, RZ, PT ;  /* 0x000000ff1700720c */ /* 0x000fda0003f05270 */
[----:B------:R-:W-:Y:S05]  /*14f0*/  @!P0 BRA `(.L_x_61) ;  /* 0x00000000005c8947 */ /* 0x000fea0003800000 */
[----:B------:R-:W1:Y:S01]  /*1500*/  LDC.64 R16, c[0x0][0x380] ;  /* 0x0000e000ff107b82 */ /* 0x000e620000000a00 */
[----:B------:R-:W-:Y:S02]  /*1510*/  IMAD.MOV R23, RZ, RZ, -R23 ;  /* 0x000000ffff177224 */ /* 0x000fe400078e0a17 */
[----:B-1----:R-:W-:-:S07]  /*1520*/  IMAD.WIDE.U32 R16, R19, 0x8, R16 ;  /* 0x0000000813107825 */ /* 0x002fce00078e0010 */
.L_x_77:
[----:B------:R-:W-:Y:S01]  /*1530*/  IMAD.MOV.U32 R10, RZ, RZ, R16 ;  /* 0x000000ffff0a7224 */ /* 0x000fe200078e0010 */
[----:B------:R-:W-:Y:S01]  /*1540*/  MOV R11, R17 ;  /* 0x00000011000b7202 */ /* 0x000fe20000000f00 */
[----:B------:R-:W1:Y:S05]  /*1550*/  LDCU.64 UR4, c[0x4][0x8] ;  /* 0x01000100ff0477ac */ /* 0x000e6a0008000a00 */
[----:B0-----:R-:W2:Y:S01]  /*1560*/  LDG.E.64 R10, desc[UR36][R10.64] ;  /* 0x000000240a0a7981 */ /* 0x001ea2000c1e1b00 */
[----:B------:R-:W-:Y:S01]  /*1570*/  MOV R8, 0x0 ;  /* 0x0000000000087802 */ /* 0x000fe20000000f00 */
[----:B------:R-:W-:Y:S02]  /*1580*/  VIADD R23, R23, 0x1 ;  /* 0x0000000117177836 */ /* 0x000fe40000000000 */
[----:B------:R-:W-:-:S02]  /*1590*/  IMAD.MOV.U32 R6, RZ, RZ, R18 ;  /* 0x000000ffff067224 */ /* 0x000fc400078e0012 */
[----:B------:R-:W-:Y:S01]  /*15a0*/  IMAD.MOV.U32 R7, RZ, RZ, R2 ;  /* 0x000000ffff077224 */ /* 0x000fe200078e0002 */
[----:B------:R-:W0:Y:S01]  /*15b0*/  LDC.64 R8, c[0x4][R8] ;  /* 0x0100000008087b82 */ /* 0x000e220000000a00 */
[----:B------:R-:W-:-:S04]  /*15c0*/  ISETP.NE.AND P0, PT, R23, RZ, PT ;  /* 0x000000ff1700720c */ /* 0x000fc80003f05270 */
[----:B------:R-:W-:Y:S01]  /*15d0*/  P2R R0, PR, RZ, 0x1 ;  /* 0x00000001ff007803 */ /* 0x000fe20000000000 */
[----:B-1----:R-:W-:Y:S01]  /*15e0*/  IMAD.U32 R4, RZ, RZ, UR4 ;  /* 0x00000004ff047e24 */ /* 0x002fe2000f8e00ff */
[----:B------:R-:W-:Y:S01]  /*15f0*/  MOV R5, UR5 ;  /* 0x0000000500057c02 */ /* 0x000fe20008000f00 */
[----:B0-2---:R1:W-:Y:S06]  /*1600*/  STL.64 [R1], R10 ;  /* 0x0000000a01007387 */ /* 0x0053ec0000100a00 */
[----:B------:R-:W-:-:S07]  /*1610*/  LEPC R20, `(.L_x_76) ;  /* 0x000000001014794e */ /* 0x000fce0000000000 */
[----:B-1----:R-:W-:Y:S05]  /*1620*/  CALL.ABS.NOINC R8 ;  /* 0x0000000008007343 */ /* 0x002fea0003c00000 */
.L_x_76:
[----:B------:R-:W-:Y:S02]  /*1630*/  ISETP.NE.AND P6, PT, R23, RZ, PT ;  /* 0x000000ff1700720c */ /* 0x000fe40003fc5270 */
[----:B------:R-:W-:-:S04]  /*1640*/  IADD3 R16, P0, PT, R16, 0x8, RZ ;  /* 0x0000000810107810 */ /* 0x000fc80007f1e0ff */
[----:B------:R-:W-:-:S07]  /*1650*/  IADD3.X R17, PT, PT, RZ, R17, RZ, P0, !PT ;  /* 0x00000011ff117210 */ /* 0x000fce00007fe4ff */
[----:B------:R-:W-:Y:S05]  /*1660*/  @P6 BRA `(.L_x_77) ;  /* 0xfffffffc00b06947 */ /* 0x000fea000383ffff */
.L_x_61:
[----:B0-----:R-:W-:Y:S05]  /*1670*/  BSYNC.RECONVERGENT B6 ;  /* 0x0000000000067941 */ /* 0x001fea0003800200 */
.L_x_42:
        /* <DEDUP_REMOVED lines=8> */
.L_x_78:
[----:B------:R-:W-:Y:S05]  /*1700*/  EXIT ;  /* 0x000000000000794d */ /* 0x000fea0003800000 */
.L_x_79:
        /* <DEDUP_REMOVED lines=15> */
.L_x_117:


//--------------------- .text._Z7SoftmaxPddi      --------------------------
	.section	.text._Z7SoftmaxPddi,"ax",@progbits
	.align	128
        .global         _Z7SoftmaxPddi
        .type           _Z7SoftmaxPddi,@function
        .size           _Z7SoftmaxPddi,(.L_x_112 - _Z7SoftmaxPddi)
        .other          _Z7SoftmaxPddi,@"STO_CUDA_ENTRY STV_DEFAULT"
_Z7SoftmaxPddi:
.text._Z7SoftmaxPddi:
[----:B------:R-:W-:Y:S01]  /*0000*/  LDC R1, c[0x0][0x37c] ;  /* 0x0000df00ff017b82 */ /* 0x000fe20000000800 */
[----:B------:R-:W0:Y:S01]  /*0010*/  S2R R3, SR_CTAID.X ;  /* 0x0000000000037919 */ /* 0x000e220000002500 */
[----:B------:R-:W0:Y:S01]  /*0020*/  LDCU UR4, c[0x0][0x360] ;  /* 0x00006c00ff0477ac */ /* 0x000e220008000800 */
[----:B------:R-:W0:Y:S01]  /*0030*/  S2R R0, SR_TID.X ;  /* 0x0000000000007919 */ /* 0x000e220000002100 */
[----:B------:R-:W1:Y:S01]  /*0040*/  LDCU UR5, c[0x0][0x390] ;  /* 0x00007200ff0577ac */ /* 0x000e620008000800 */
[----:B0-----:R-:W-:-:S05]  /*0050*/  IMAD R3, R3, UR4, R0 ;  /* 0x0000000403037c24 */ /* 0x001fca000f8e0200 */
[----:B-1----:R-:W-:-:S13]  /*0060*/  ISETP.GE.AND P0, PT, R3, UR5, PT ;  /* 0x0000000503007c0c */ /* 0x002fda000bf06270 */
[----:B------:R-:W-:Y:S05]  /*0070*/  @P0 EXIT ;  /* 0x000000000000094d */ /* 0x000fea0003800000 */
[----:B------:R-:W0:Y:S01]  /*0080*/  LDC.64 R4, c[0x0][0x380] ;  /* 0x0000e000ff047b82 */ /* 0x000e220000000a00 */
[----:B------:R-:W1:Y:S01]  /*0090*/  LDCU.64 UR4, c[0x0][0x358] ;  /* 0x00006b00ff0477ac */ /* 0x000e620008000a00 */
[----:B------:R-:W2:Y:S06]  /*00a0*/  LDCU UR6, c[0x0][0x38c] ;  /* 0x00007180ff0677ac */ /* 0x000eac0008000800 */
[----:B------:R-:W3:Y:S01]  /*00b0*/  LDC.64 R8, c[0x0][0x388] ;  /* 0x0000e200ff087b82 */ /* 0x000ee20000000a00 */
[----:B0-----:R-:W-:-:S05]  /*00c0*/  IMAD.WIDE R4, R3, 0x8, R4 ;  /* 0x0000000803047825 */ /* 0x001fca00078e0204 */
[----:B-1----:R-:W4:Y:S01]  /*00d0*/  LDG.E.64 R10, desc[UR4][R4.64] ;  /* 0x00000004040a7981 */ /* 0x002f22000c1e1b00 */
[----:B--2---:R-:W3:Y:S01]  /*00e0*/  MUFU.RCP64H R3, UR6 ;  /* 0x0000000600037d08 */ /* 0x004ee20008001800 */
[----:B------:R-:W-:Y:S01]  /*00f0*/  IMAD.MOV.U32 R2, RZ, RZ, 0x1 ;  /* 0x00000001ff027424 */ /* 0x000fe200078e00ff */
[----:B------:R-:W-:Y:S05]  /*0100*/  BSSY.RECONVERGENT B0, `(.L_x_80) ;  /* 0x0000011000007945 */ /* 0x000fea0003800200 */
[----:B---3--:R-:W-:-:S08]  /*0110*/  DFMA R6, R2, -R8, 1 ;  /* 0x3ff000000206742b */ /* 0x008fd00000000808 */
[----:B------:R-:W-:-:S08]  /*0120*/  DFMA R6, R6, R6, R6 ;  /* 0x000000060606722b */ /* 0x000fd00000000006 */
[----:B------:R-:W-:-:S08]  /*0130*/  DFMA R6, R2, R6, R2 ;  /* 0x000000060206722b */ /* 0x000fd00000000002 */
[----:B------:R-:W-:-:S08]  /*0140*/  DFMA R2, R6, -R8, 1 ;  /* 0x3ff000000602742b */ /* 0x000fd00000000808 */
[----:B------:R-:W-:-:S08]  /*0150*/  DFMA R2, R6, R2, R6 ;  /* 0x000000020602722b */ /* 0x000fd00000000006 */
[----:B----4-:R-:W-:Y:S01]  /*0160*/  DMUL R6, R10, R2 ;  /* 0x000000020a067228 */ /* 0x010fe20000000000 */
[----:B------:R-:W-:-:S07]  /*0170*/  FSETP.GEU.AND P1, PT, |R11|, 6.5827683646048100446e-37, PT ;  /* 0x036000000b00780b */ /* 0x000fce0003f2e200 */
[----:B------:R-:W-:-:S08]  /*0180*/  DFMA R8, R6, -R8, R10 ;  /* 0x800000080608722b */ /* 0x000fd0000000000a */
[----:B------:R-:W-:-:S10]  /*0190*/  DFMA R2, R2, R8, R6 ;  /* 0x000000080202722b */ /* 0x000fd40000000006 */
[----:B------:R-:W-:-:S05]  /*01a0*/  FFMA R0, RZ, UR6, R3 ;  /* 0x00000006ff007c23 */ /* 0x000fca0008000003 */
[----:B------:R-:W-:-:S13]  /*01b0*/  FSETP.GT.AND P0, PT, |R0|, 1.469367938527859385e-39, PT ;  /* 0x001000000000780b */ /* 0x000fda0003f04200 */
[----:B------:R-:W-:Y:S05]  /*01c0*/  @P0 BRA P1, `(.L_x_81) ;  /* 0x0000000000100947 */ /* 0x000fea0000800000 */
[----:B------:R-:W-:-:S07]  /*01d0*/  MOV R0, 0x1f0 ;  /* 0x000001f000007802 */ /* 0x000fce0000000f00 */
[----:B------:R-:W-:Y:S05]  /*01e0*/  CALL.REL.NOINC `($__internal_0_$__cuda_sm20_div_rn_f64_full) ;  /* 0x0000000000147944 */ /* 0x000fea0003c00000 */
[----:B------:R-:W-:Y:S02]  /*01f0*/  IMAD.MOV.U32 R2, RZ, RZ, R12 ;  /* 0x000000ffff027224 */ /* 0x000fe400078e000c */
[----:B------:R-:W-:-:S07]  /*0200*/  IMAD.MOV.U32 R3, RZ, RZ, R13 ;  /* 0x000000ffff037224 */ /* 0x000fce00078e000d */
.L_x_81:
[----:B------:R-:W-:Y:S05]  /*0210*/  BSYNC.RECONVERGENT B0 ;  /* 0x0000000000007941 */ /* 0x000fea0003800200 */
.L_x_80:
[----:B------:R-:W-:Y:S01]  /*0220*/  STG.E.64 desc[UR4][R4.64], R2 ;  /* 0x0000000204007986 */ /* 0x000fe2000c101b04 */
[----:B------:R-:W-:Y:S05]  /*0230*/  EXIT ;  /* 0x000000000000794d */ /* 0x000fea0003800000 */
        .weak           $__internal_0_$__cuda_sm20_div_rn_f64_full
        .type           $__internal_0_$__cuda_sm20_div_rn_f64_full,@function
        .size           $__internal_0_$__cuda_sm20_div_rn_f64_full,(.L_x_112 - $__internal_0_$__cuda_sm20_div_rn_f64_full)
$__internal_0_$__cuda_sm20_div_rn_f64_full:
[----:B------:R-:W0:Y:S01]  /*0240*/  LDC.64 R2, c[0x0][0x388] ;  /* 0x0000e200ff027b82 */ /* 0x000e220000000a00 */
[C---:B------:R-:W-:Y:S01]  /*0250*/  FSETP.GEU.AND P2, PT, |R11|.reuse, 1.469367938527859385e-39, PT ;  /* 0x001000000b00780b */ /* 0x040fe20003f4e200 */
[----:B------:R-:W-:Y:S01]  /*0260*/  IMAD.MOV.U32 R16, RZ, RZ, 0x1ca00000 ;  /* 0x1ca00000ff107424 */ /* 0x000fe200078e00ff */
[----:B------:R-:W-:Y:S01]  /*0270*/  LOP3.LUT R12, R11, 0x7ff00000, RZ, 0xc0, !PT ;  /* 0x7ff000000b0c7812 */ /* 0x000fe200078ec0ff */
[----:B------:R-:W-:Y:S01]  /*0280*/  BSSY.RECONVERGENT B1, `(.L_x_82) ;  /* 0x0000051000017945 */ /* 0x000fe20003800200 */
[C---:B0-----:R-:W-:Y:S02]  /*0290*/  FSETP.GEU.AND P0, PT, |R3|.reuse, 1.469367938527859385e-39, PT ;  /* 0x001000000300780b */ /* 0x041fe40003f0e200 */
[C---:B------:R-:W-:Y:S02]  /*02a0*/  LOP3.LUT R6, R3.reuse, 0x800fffff, RZ, 0xc0, !PT ;  /* 0x800fffff03067812 */ /* 0x040fe400078ec0ff */
[----:B------:R-:W-:Y:S02]  /*02b0*/  LOP3.LUT R13, R3, 0x7ff00000, RZ, 0xc0, !PT ;  /* 0x7ff00000030d7812 */ /* 0x000fe400078ec0ff */
[----:B------:R-:W-:Y:S01]  /*02c0*/  LOP3.LUT R7, R6, 0x3ff00000, RZ, 0xfc, !PT ;  /* 0x3ff0000006077812 */ /* 0x000fe200078efcff */
[----:B------:R-:W-:Y:S01]  /*02d0*/  IMAD.MOV.U32 R6, RZ, RZ, R2 ;  /* 0x000000ffff067224 */ /* 0x000fe200078e0002 */
[----:B------:R-:W-:Y:S01]  /*02e0*/  ISETP.GE.U32.AND P1, PT, R12, R13, PT ;  /* 0x0000000d0c00720c */ /* 0x000fe20003f26070 */
[----:B------:R-:W-:-:S04]  /*02f0*/  IMAD.MOV.U32 R23, RZ, RZ, R13 ;  /* 0x000000ffff177224 */ /* 0x000fc800078e000d */
[----:B------:R-:W0:Y:S02]  /*0300*/  @!P0 LDC.64 R8, c[0x0][0x388] ;  /* 0x0000e200ff088b82 */ /* 0x000e240000000a00 */
[----:B0-----:R-:W-:Y:S01]  /*0310*/  @!P0 DMUL R6, R8, 8.98846567431157953865e+307 ;  /* 0x7fe0000008068828 */ /* 0x001fe20000000000 */
[----:B------:R-:W-:-:S05]  /*0320*/  IMAD.MOV.U32 R8, RZ, RZ, 0x1 ;  /* 0x00000001ff087424 */ /* 0x000fca00078e00ff */
[----:B------:R-:W0:Y:S04]  /*0330*/  MUFU.RCP64H R9, R7 ;  /* 0x0000000700097308 */ /* 0x000e280000001800 */
[----:B------:R-:W-:-:S05]  /*0340*/  @!P0 LOP3.LUT R23, R7, 0x7ff00000, RZ, 0xc0, !PT ;  /* 0x7ff0000007178812 */ /* 0x000fca00078ec0ff */
[----:B------:R-:W-:Y:S01]  /*0350*/  VIADD R24, R23, 0xffffffff ;  /* 0xffffffff17187836 */ /* 0x000fe20000000000 */
[----:B0-----:R-:W-:-:S08]  /*0360*/  DFMA R14, R8, -R6, 1 ;  /* 0x3ff00000080e742b */ /* 0x001fd00000000806 */
[----:B------:R-:W-:-:S08]  /*0370*/  DFMA R14, R14, R14, R14 ;  /* 0x0000000e0e0e722b */ /* 0x000fd0000000000e */
[----:B------:R-:W-:Y:S01]  /*0380*/  DFMA R18, R8, R14, R8 ;  /* 0x0000000e0812722b */ /* 0x000fe20000000008 */
[----:B------:R-:W-:Y:S01]  /*0390*/  SEL R15, R16, 0x63400000, !P1 ;  /* 0x63400000100f7807 */ /* 0x000fe20004800000 */
[----:B------:R-:W-:Y:S02]  /*03a0*/  IMAD.MOV.U32 R8, RZ, RZ, R10 ;  /* 0x000000ffff087224 */ /* 0x000fe400078e000a */
[----:B------:R-:W-:Y:S01]  /*03b0*/  IMAD.MOV.U32 R14, RZ, RZ, R12 ;  /* 0x000000ffff0e7224 */ /* 0x000fe200078e000c */
[C-C-:B------:R-:W-:Y:S02]  /*03c0*/  @!P2 LOP3.LUT R16, R15.reuse, 0x80000000, R11.reuse, 0xf8, !PT ;  /* 0x800000000f10a812 */ /* 0x140fe400078ef80b */
[----:B------:R-:W-:Y:S01]  /*03d0*/  LOP3.LUT R9, R15, 0x800fffff, R11, 0xf8, !PT ;  /* 0x800fffff0f097812 */ /* 0x000fe200078ef80b */
[----:B------:R-:W-:Y:S01]  /*03e0*/  DFMA R20, R18, -R6, 1 ;  /* 0x3ff000001214742b */ /* 0x000fe20000000806 */
[----:B------:R-:W-:Y:S01]  /*03f0*/  @!P2 LOP3.LUT R17, R16, 0x100000, RZ, 0xfc, !PT ;  /* 0x001000001011a812 */ /* 0x000fe200078efcff */
[----:B------:R-:W-:-:S06]  /*0400*/  @!P2 IMAD.MOV.U32 R16, RZ, RZ, RZ ;  /* 0x000000ffff10a224 */ /* 0x000fcc00078e00ff */
[----:B------:R-:W-:Y:S02]  /*0410*/  @!P2 DFMA R8, R8, 2, -R16 ;  /* 0x400000000808a82b */ /* 0x000fe40000000810 */
[----:B------:R-:W-:-:S08]  /*0420*/  DFMA R16, R18, R20, R18 ;  /* 0x000000141210722b */ /* 0x000fd00000000012 */
[----:B------:R-:W-:Y:S01]  /*0430*/  @!P2 LOP3.LUT R14, R9, 0x7ff00000, RZ, 0xc0, !PT ;  /* 0x7ff00000090ea812 */ /* 0x000fe200078ec0ff */
[----:B------:R-:W-:-:S04]  /*0440*/  DMUL R18, R16, R8 ;  /* 0x0000000810127228 */ /* 0x000fc80000000000 */
[----:B------:R-:W-:-:S04]  /*0450*/  VIADD R22, R14, 0xffffffff ;  /* 0xffffffff0e167836 */ /* 0x000fc80000000000 */
[----:B------:R-:W-:Y:S01]  /*0460*/  DFMA R20, R18, -R6, R8 ;  /* 0x800000061214722b */ /* 0x000fe20000000008 */
[----:B------:R-:W-:-:S04]  /*0470*/  ISETP.GT.U32.AND P0, PT, R22, 0x7feffffe, PT ;  /* 0x7feffffe1600780c */ /* 0x000fc80003f04070 */
[----:B------:R-:W-:-:S03]  /*0480*/  ISETP.GT.U32.OR P0, PT, R24, 0x7feffffe, P0 ;  /* 0x7feffffe1800780c */ /* 0x000fc60000704470 */
[----:B------:R-:W-:-:S10]  /*0490*/  DFMA R16, R16, R20, R18 ;  /* 0x000000141010722b */ /* 0x000fd40000000012 */
[----:B------:R-:W-:Y:S05]  /*04a0*/  @P0 BRA `(.L_x_83) ;  /* 0x0000000000600947 */ /* 0x000fea0003800000 */
[----:B------:R-:W-:Y:S01]  /*04b0*/  VIADDMNMX R12, R12, -R13, 0xb9600000, !PT ;  /* 0xb96000000c0c7446 */ /* 0x000fe2000780090d */
[----:B------:R-:W-:-:S03]  /*04c0*/  IMAD.MOV.U32 R10, RZ, RZ, RZ ;  /* 0x000000ffff0a7224 */ /* 0x000fc600078e00ff */
[----:B------:R-:W-:-:S05]  /*04d0*/  VIMNMX R12, PT, PT, R12, 0x46a00000, PT ;  /* 0x46a000000c0c7848 */ /* 0x000fca0003fe0100 */
[----:B------:R-:W-:-:S04]  /*04e0*/  IMAD.IADD R15, R12, 0x1, -R15 ;  /* 0x000000010c0f7824 */ /* 0x000fc800078e0a0f */
[----:B------:R-:W-:-:S06]  /*04f0*/  VIADD R11, R15, 0x7fe00000 ;  /* 0x7fe000000f0b7836 */ /* 0x000fcc0000000000 */
[----:B------:R-:W-:-:S10]  /*0500*/  DMUL R12, R16, R10 ;  /* 0x0000000a100c7228 */ /* 0x000fd40000000000 */
[----:B------:R-:W-:-:S13]  /*0510*/  FSETP.GTU.AND P0, PT, |R13|, 1.469367938527859385e-39, PT ;  /* 0x001000000d00780b */ /* 0x000fda0003f0c200 */
[----:B------:R-:W-:Y:S05]  /*0520*/  @P0 BRA `(.L_x_84) ;  /* 0x0000000000980947 */ /* 0x000fea0003800000 */
[----:B------:R-:W-:Y:S01]  /*0530*/  DFMA R6, R16, -R6, R8 ;  /* 0x800000061006722b */ /* 0x000fe20000000008 */
[----:B------:R-:W-:-:S09]  /*0540*/  IMAD.MOV.U32 R10, RZ, RZ, RZ ;  /* 0x000000ffff0a7224 */ /* 0x000fd200078e00ff */
[C---:B------:R-:W-:Y:S02]  /*0550*/  FSETP.NEU.AND P0, PT, R7.reuse, RZ, PT ;  /* 0x000000ff0700720b */ /* 0x040fe40003f0d000 */
[----:B------:R-:W-:-:S04]  /*0560*/  LOP3.LUT R9, R7, 0x80000000, R3, 0x48, !PT ;  /* 0x8000000007097812 */ /* 0x000fc800078e4803 */
[----:B------:R-:W-:-:S07]  /*0570*/  LOP3.LUT R11, R9, R11, RZ, 0xfc, !PT ;  /* 0x0000000b090b7212 */ /* 0x000fce00078efcff */
[----:B------:R-:W-:Y:S05]  /*0580*/  @!P0 BRA `(.L_x_84) ;  /* 0x0000000000808947 */ /* 0x000fea0003800000 */
[----:B------:R-:W-:Y:S01]  /*0590*/  IMAD.MOV R3, RZ, RZ, -R15 ;  /* 0x000000ffff037224 */ /* 0x000fe200078e0a0f */
[----:B------:R-:W-:Y:S01]  /*05a0*/  DMUL.RP R10, R16, R10 ;  /* 0x0000000a100a7228 */ /* 0x000fe20000008000 */
[----:B------:R-:W-:Y:S01]  /*05b0*/  IMAD.MOV.U32 R2, RZ, RZ, RZ ;  /* 0x000000ffff027224 */ /* 0x000fe200078e00ff */
[----:B------:R-:W-:-:S05]  /*05c0*/  IADD3 R15, PT, PT, -R15, -0x43300000, RZ ;  /* 0xbcd000000f0f7810 */ /* 0x000fca0007ffe1ff */
[----:B------:R-:W-:-:S03]  /*05d0*/  DFMA R2, R12, -R2, R16 ;  /* 0x800000020c02722b */ /* 0x000fc60000000010 */
[----:B------:R-:W-:-:S07]  /*05e0*/  LOP3.LUT R9, R11, R9, RZ, 0x3c, !PT ;  /* 0x000000090b097212 */ /* 0x000fce00078e3cff */
[----:B------:R-:W-:-:S04]  /*05f0*/  FSETP.NEU.AND P0, PT, |R3|, R15, PT ;  /* 0x0000000f0300720b */ /* 0x000fc80003f0d200 */
[----:B------:R-:W-:Y:S02]  /*0600*/  FSEL R12, R10, R12, !P0 ;  /* 0x0000000c0a0c7208 */ /* 0x000fe40004000000 */
[----:B------:R-:W-:Y:S01]  /*0610*/  FSEL R13, R9, R13, !P0 ;  /* 0x0000000d090d7208 */ /* 0x000fe20004000000 */
[----:B------:R-:W-:Y:S06]  /*0620*/  BRA `(.L_x_84) ;  /* 0x0000000000587947 */ /* 0x000fec0003800000 */
.L_x_83:
[----:B------:R-:W-:-:S14]  /*0630*/  DSETP.NAN.AND P0, PT, R10, R10, PT ;  /* 0x0000000a0a00722a */ /* 0x000fdc0003f08000 */
[----:B------:R-:W-:Y:S05]  /*0640*/  @P0 BRA `(.L_x_85) ;  /* 0x0000000000480947 */ /* 0x000fea0003800000 */
[----:B------:R-:W0:Y:S02]  /*0650*/  LDC.64 R6, c[0x0][0x388] ;  /* 0x0000e200ff067b82 */ /* 0x000e240000000a00 */
[----:B0-----:R-:W-:-:S14]  /*0660*/  DSETP.NAN.AND P0, PT, R6, R6, PT ;  /* 0x000000060600722a */ /* 0x001fdc0003f08000 */
[----:B------:R-:W-:Y:S05]  /*0670*/  @P0 BRA `(.L_x_86) ;  /* 0x0000000000300947 */ /* 0x000fea0003800000 */
[----:B------:R-:W-:Y:S01]  /*0680*/  ISETP.NE.AND P0, PT, R14, R23, PT ;  /* 0x000000170e00720c */ /* 0x000fe20003f05270 */
[----:B------:R-:W-:Y:S02]  /*0690*/  IMAD.MOV.U32 R12, RZ, RZ, 0x0 ;  /* 0x00000000ff0c7424 */ /* 0x000fe400078e00ff */
[----:B------:R-:W-:-:S10]  /*06a0*/  IMAD.MOV.U32 R13, RZ, RZ, -0x80000 ;  /* 0xfff80000ff0d7424 */ /* 0x000fd400078e00ff */
[----:B------:R-:W-:Y:S05]  /*06b0*/  @!P0 BRA `(.L_x_84) ;  /* 0x0000000000348947 */ /* 0x000fea0003800000 */
[----:B------:R-:W-:Y:S02]  /*06c0*/  ISETP.NE.AND P0, PT, R14, 0x7ff00000, PT ;  /* 0x7ff000000e00780c */ /* 0x000fe40003f05270 */
[----:B------:R-:W-:Y:S02]  /*06d0*/  LOP3.LUT R13, R11, 0x80000000, R3, 0x48, !PT ;  /* 0x800000000b0d7812 */ /* 0x000fe400078e4803 */
[----:B------:R-:W-:-:S13]  /*06e0*/  ISETP.EQ.OR P0, PT, R23, RZ, !P0 ;  /* 0x000000ff1700720c */ /* 0x000fda0004702670 */
[----:B------:R-:W-:Y:S01]  /*06f0*/  @P0 LOP3.LUT R2, R13, 0x7ff00000, RZ, 0xfc, !PT ;  /* 0x7ff000000d020812 */ /* 0x000fe200078efcff */
[----:B------:R-:W-:Y:S02]  /*0700*/  @!P0 IMAD.MOV.U32 R12, RZ, RZ, RZ ;  /* 0x000000ffff0c8224 */ /* 0x000fe400078e00ff */
[----:B------:R-:W-:Y:S02]  /*0710*/  @P0 IMAD.MOV.U32 R12, RZ, RZ, RZ ;  /* 0x000000ffff0c0224 */ /* 0x000fe400078e00ff */
[----:B------:R-:W-:Y:S01]  /*0720*/  @P0 IMAD.MOV.U32 R13, RZ, RZ, R2 ;  /* 0x000000ffff0d0224 */ /* 0x000fe200078e0002 */
[----:B------:R-:W-:Y:S06]  /*0730*/  BRA `(.L_x_84) ;  /* 0x0000000000147947 */ /* 0x000fec0003800000 */
.L_x_86:
[----:B------:R-:W-:Y:S01]  /*0740*/  LOP3.LUT R13, R3, 0x80000, RZ, 0xfc, !PT ;  /* 0x00080000030d7812 */ /* 0x000fe200078efcff */
[----:B------:R-:W-:Y:S01]  /*0750*/  IMAD.MOV.U32 R12, RZ, RZ, R2 ;  /* 0x000000ffff0c7224 */ /* 0x000fe200078e0002 */
[----:B------:R-:W-:Y:S06]  /*0760*/  BRA `(.L_x_84) ;  /* 0x0000000000087947 */ /* 0x000fec0003800000 */
.L_x_85:
[----:B------:R-:W-:Y:S01]  /*0770*/  LOP3.LUT R13, R11, 0x80000, RZ, 0xfc, !PT ;  /* 0x000800000b0d7812 */ /* 0x000fe200078efcff */
[----:B------:R-:W-:-:S07]  /*0780*/  IMAD.MOV.U32 R12, RZ, RZ, R10 ;  /* 0x000000ffff0c7224 */ /* 0x000fce00078e000a */
.L_x_84:
[----:B------:R-:W-:Y:S05]  /*0790*/  BSYNC.RECONVERGENT B1 ;  /* 0x0000000000017941 */ /* 0x000fea0003800200 */
.L_x_82:
[----:B------:R-:W-:Y:S02]  /*07a0*/  IMAD.MOV.U32 R2, RZ, RZ, R0 ;  /* 0x000000ffff027224 */ /* 0x000fe400078e0000 */
[----:B------:R-:W-:-:S04]  /*07b0*/  IMAD.MOV.U32 R3, RZ, RZ, 0x0 ;  /* 0x00000000ff037424 */ /* 0x000fc800078e00ff */
[----:B------:R-:W-:Y:S05]  /*07c0*/  RET.REL.NODEC R2 `(_Z7SoftmaxPddi) ;  /* 0xfffffff8020c7950 */ /* 0x000fea0003c3ffff */
.L_x_87:
        /* <DEDUP_REMOVED lines=11> */
.L_x_112:


//--------------------- .text._Z11ExponentialPdi  --------------------------
	.section	.text._Z11ExponentialPdi,"ax",@progbits
	.align	128
        .global         _Z11ExponentialPdi
        .type           _Z11ExponentialPdi,@function
        .size           _Z11ExponentialPdi,(.L_x_119 - _Z11ExponentialPdi)
        .other          _Z11ExponentialPdi,@"STO_CUDA_ENTRY STV_DEFAULT"
_Z11ExponentialPdi:
.text._Z11ExponentialPdi:
[----:B------:R-:W-:Y:S01]  /*0000*/  LDC R1, c[0x0][0x37c] ;  /* 0x0000df00ff017b82 */ /* 0x000fe20000000800 */
[----:B------:R-:W0:Y:S01]  /*0010*/  S2R R0, SR_CTAID.X ;  /* 0x0000000000007919 */ /* 0x000e220000002500 */
[----:B------:R-:W0:Y:S01]  /*0020*/  LDCU UR6, c[0x0][0x360] ;  /* 0x00006c00ff0677ac */ /* 0x000e220008000800 */
[----:B------:R-:W-:Y:S01]  /*0030*/  BSSY.RECONVERGENT B0, `(.L_x_88) ;  /* 0x0000046000007945 */ /* 0x000fe20003800200 */
[----:B------:R-:W0:Y:S01]  /*0040*/  S2R R3, SR_TID.X ;  /* 0x0000000000037919 */ /* 0x000e220000002100 */
[----:B------:R-:W1:Y:S01]  /*0050*/  LDCU UR7, c[0x0][0x388] ;  /* 0x00007100ff0777ac */ /* 0x000e620008000800 */
[----:B------:R-:W2:Y:S01]  /*0060*/  LDCU.64 UR4, c[0x0][0x358] ;  /* 0x00006b00ff0477ac */ /* 0x000ea20008000a00 */
[----:B0-----:R-:W-:-:S05]  /*0070*/  IMAD R0, R0, UR6, R3 ;  /* 0x0000000600007c24 */ /* 0x001fca000f8e0203 */
[----:B-1----:R-:W-:-:S13]  /*0080*/  ISETP.GE.AND P0, PT, R0, UR7, PT ;  /* 0x0000000700007c0c */ /* 0x002fda000bf06270 */
[----:B--2---:R-:W-:Y:S05]  /*0090*/  @P0 BRA `(.L_x_89) ;  /* 0x0000000000fc0947 */ /* 0x004fea0003800000 */
[----:B------:R-:W0:Y:S02]  /*00a0*/  LDC.64 R2, c[0x0][0x380] ;  /* 0x0000e000ff027b82 */ /* 0x000e240000000a00 */
[----:B0-----:R-:W-:-:S05]  /*00b0*/  IMAD.WIDE R2, R0, 0x8, R2 ;  /* 0x0000000800027825 */ /* 0x001fca00078e0202 */
[----:B------:R-:W2:Y:S01]  /*00c0*/  LDG.E.64 R4, desc[UR4][R2.64] ;  /* 0x0000000402047981 */ /* 0x000ea2000c1e1b00 */
[----:B------:R-:W-:Y:S01]  /*00d0*/  IMAD.MOV.U32 R6, RZ, RZ, 0x652b82fe ;  /* 0x652b82feff067424 */ /* 0x000fe200078e00ff */
[----:B------:R-:W-:Y:S01]  /*00e0*/  UMOV UR6, 0xfefa39ef ;  /* 0xfefa39ef00067882 */ /* 0x000fe20000000000 */
[----:B------:R-:W-:Y:S01]  /*00f0*/  IMAD.MOV.U32 R7, RZ, RZ, 0x3ff71547 ;  /* 0x3ff71547ff077424 */ /* 0x000fe200078e00ff */
[----:B------:R-:W-:Y:S01]  /*0100*/  UMOV UR7, 0x3fe62e42 ;  /* 0x3fe62e4200077882 */ /* 0x000fe20000000000 */
[----:B------:R-:W-:Y:S04]  /*0110*/  BSSY.RECONVERGENT B1, `(.L_x_90) ;  /* 0x0000036000017945 */ /* 0x000fe80003800200 */
[----:B--2---:R-:W-:Y:S01]  /*0120*/  DFMA R6, R4, R6, 6.75539944105574400000e+15 ;  /* 0x433800000406742b */ /* 0x004fe20000000006 */
[----:B------:R-:W-:-:S07]  /*0130*/  FSETP.GEU.AND P0, PT, |R5|, 4.1917929649353027344, PT ;  /* 0x4086232b0500780b */ /* 0x000fce0003f0e200 */
[----:B------:R-:W-:-:S08]  /*0140*/  DADD R8, R6, -6.75539944105574400000e+15 ;  /* 0xc338000006087429 */ /* 0x000fd00000000000 */
[----:B------:R-:W-:Y:S01]  /*0150*/  DFMA R10, R8, -UR6, R4 ;  /* 0x80000006080a7c2b */ /* 0x000fe20008000004 */
[----:B------:R-:W-:Y:S01]  /*0160*/  UMOV UR6, 0x3b39803f ;  /* 0x3b39803f00067882 */ /* 0x000fe20000000000 */
[----:B------:R-:W-:-:S06]  /*0170*/  UMOV UR7, 0x3c7abc9e ;  /* 0x3c7abc9e00077882 */ /* 0x000fcc0000000000 */
[----:B------:R-:W-:Y:S01]  /*0180*/  DFMA R8, R8, -UR6, R10 ;  /* 0x8000000608087c2b */ /* 0x000fe2000800000a */
[----:B------:R-:W-:Y:S01]  /*0190*/  UMOV UR6, 0x69ce2bdf ;  /* 0x69ce2bdf00067882 */ /* 0x000fe20000000000 */
[----:B------:R-:W-:Y:S01]  /*01a0*/  IMAD.MOV.U32 R10, RZ, RZ, -0x35dec16 ;  /* 0xfca213eaff0a7424 */ /* 0x000fe200078e00ff */
[----:B------:R-:W-:Y:S01]  /*01b0*/  UMOV UR7, 0x3e5ade15 ;  /* 0x3e5ade1500077882 */ /* 0x000fe20000000000 */
[----:B------:R-:W-:-:S06]  /*01c0*/  IMAD.MOV.U32 R11, RZ, RZ, 0x3e928af3 ;  /* 0x3e928af3ff0b7424 */ /* 0x000fcc00078e00ff */
[----:B------:R-:W-:Y:S01]  /*01d0*/  DFMA R10, R8, UR6, R10 ;  /* 0x00000006080a7c2b */ /* 0x000fe2000800000a */
[----:B------:R-:W-:Y:S01]  /*01e0*/  UMOV UR6, 0x62401315 ;  /* 0x6240131500067882 */ /* 0x000fe20000000000 */
[----:B------:R-:W-:-:S06]  /*01f0*/  UMOV UR7, 0x3ec71dee ;  /* 0x3ec71dee00077882 */ /* 0x000fcc0000000000 */
[----:B------:R-:W-:Y:S01]  /*0200*/  DFMA R10, R8, R10, UR6 ;  /* 0x00000006080a7e2b */ /* 0x000fe2000800000a */
        /* <DEDUP_REMOVED lines=20> */
[----:B------:R-:W-:-:S08]  /*0350*/  DFMA R10, R8, R10, UR6 ;  /* 0x00000006080a7e2b */ /* 0x000fd0000800000a */
[----:B------:R-:W-:-:S08]  /*0360*/  DFMA R10, R8, R10, 1 ;  /* 0x3ff00000080a742b */ /* 0x000fd0000000000a */
[----:B------:R-:W-:-:S10]  /*0370*/  DFMA R10, R8, R10, 1 ;  /* 0x3ff00000080a742b */ /* 0x000fd4000000000a */
[----:B------:R-:W-:Y:S01]  /*0380*/  LEA R9, R6, R11, 0x14 ;  /* 0x0000000b06097211 */ /* 0x000fe200078ea0ff */
[----:B------:R-:W-:Y:S01]  /*0390*/  IMAD.MOV.U32 R8, RZ, RZ, R10 ;  /* 0x000000ffff087224 */ /* 0x000fe200078e000a */
[----:B------:R-:W-:Y:S06]  /*03a0*/  @!P0 BRA `(.L_x_91) ;  /* 0x0000000000308947 */ /* 0x000fec0003800000 */
[----:B------:R-:W-:Y:S01]  /*03b0*/  FSETP.GEU.AND P1, PT, |R5|, 4.2275390625, PT ;  /* 0x408748000500780b */ /* 0x000fe20003f2e200 */
[C---:B------:R-:W-:Y:S02]  /*03c0*/  DADD R8, R4.reuse, +INF ;  /* 0x7ff0000004087429 */ /* 0x040fe40000000000 */
[----:B------:R-:W-:-:S08]  /*03d0*/  DSETP.GEU.AND P0, PT, R4, RZ, PT ;  /* 0x000000ff0400722a */ /* 0x000fd00003f0e000 */
[----:B------:R-:W-:Y:S02]  /*03e0*/  FSEL R8, R8, RZ, P0 ;  /* 0x000000ff08087208 */ /* 0x000fe40000000000 */
[----:B------:R-:W-:Y:S02]  /*03f0*/  @!P1 LEA.HI R7, R6, R6, RZ, 0x1 ;  /* 0x0000000606079211 */ /* 0x000fe400078f08ff */
[----:B------:R-:W-:Y:S02]  /*0400*/  FSEL R9, R9, RZ, P0 ;  /* 0x000000ff09097208 */ /* 0x000fe40000000000 */
[----:B------:R-:W-:-:S04]  /*0410*/  @!P1 SHF.R.S32.HI R7, RZ, 0x1, R7 ;  /* 0x00000001ff079819 */ /* 0x000fc80000011407 */
[----:B------:R-:W-:Y:S01]  /*0420*/  @!P1 LEA R11, R7, R11, 0x14 ;  /* 0x0000000b070b9211 */ /* 0x000fe200078ea0ff */
[----:B------:R-:W-:-:S05]  /*0430*/  @!P1 IMAD.IADD R4, R6, 0x1, -R7 ;  /* 0x0000000106049824 */ /* 0x000fca00078e0a07 */
[----:B------:R-:W-:Y:S01]  /*0440*/  @!P1 LEA R5, R4, 0x3ff00000, 0x14 ;  /* 0x3ff0000004059811 */ /* 0x000fe200078ea0ff */
[----:B------:R-:W-:-:S06]  /*0450*/  @!P1 IMAD.MOV.U32 R4, RZ, RZ, RZ ;  /* 0x000000ffff049224 */ /* 0x000fcc00078e00ff */
[----:B------:R-:W-:-:S11]  /*0460*/  @!P1 DMUL R8, R10, R4 ;  /* 0x000000040a089228 */ /* 0x000fd60000000000 */
.L_x_91:
[----:B------:R-:W-:Y:S05]  /*0470*/  BSYNC.RECONVERGENT B1 ;  /* 0x0000000000017941 */ /* 0x000fea0003800200 */
.L_x_90:
[----:B------:R0:W-:Y:S02]  /*0480*/  STG.E.64 desc[UR4][R2.64], R8 ;  /* 0x0000000802007986 */ /* 0x0001e4000c101b04 */
.L_x_89:
[----:B------:R-:W-:Y:S05]  /*0490*/  BSYNC.RECONVERGENT B0 ;  /* 0x0000000000007941 */ /* 0x000fea0003800200 */
.L_x_88:
[----:B------:R-:W-:-:S13]  /*04a0*/  ISETP.NE.AND P0, PT, R0, RZ, PT ;  /* 0x000000ff0000720c */ /* 0x000fda0003f05270 */
[----:B------:R-:W-:Y:S05]  /*04b0*/  @P0 EXIT ;  /* 0x000000000000094d */ /* 0x000fea0003800000 */
[----:B0-----:R-:W0:Y:S02]  /*04c0*/  LDC.64 R2, c[0x0][0x380] ;  /* 0x0000e000ff027b82 */ /* 0x001e240000000a00 */
[----:B0-----:R-:W-:Y:S01]  /*04d0*/  STG.E.64 desc[UR4][R2.64], RZ ;  /* 0x000000ff02007986 */ /* 0x001fe2000c101b04 */
[----:B------:R-:W-:Y:S05]  /*04e0*/  EXIT ;  /* 0x000000000000794d */ /* 0x000fea0003800000 */
.L_x_92:
        /* <DEDUP_REMOVED lines=9> */
.L_x_119:


//--------------------- .text._Z7SigmoidPdi       --------------------------
	.section	.text._Z7SigmoidPdi,"ax",@progbits
	.align	128
        .global         _Z7SigmoidPdi
        .type           _Z7SigmoidPdi,@function
        .size           _Z7SigmoidPdi,(.L_x_113 - _Z7SigmoidPdi)
        .other          _Z7SigmoidPdi,@"STO_CUDA_ENTRY STV_DEFAULT"
_Z7SigmoidPdi:
.text._Z7SigmoidPdi:
        /* <DEDUP_REMOVED lines=18> */
[----:B--2---:R-:W-:Y:S02]  /*0120*/  DFMA R6, R4, -R6, 6.75539944105574400000e+15 ;  /* 0x433800000406742b */ /* 0x004fe40000000806 */
[----:B------:R-:W-:-:S06]  /*0130*/  DADD R12, -RZ, -R4 ;  /* 0x00000000ff0c7229 */ /* 0x000fcc0000000904 */
[----:B------:R-:W-:-:S04]  /*0140*/  DADD R8, R6, -6.75539944105574400000e+15 ;  /* 0xc338000006087429 */ /* 0x000fc80000000000 */
[----:B------:R-:W-:-:S04]  /*0150*/  FSETP.GEU.AND P0, PT, |R13|, 4.1917929649353027344, PT ;  /* 0x4086232b0d00780b */ /* 0x000fc80003f0e200 */
[----:B------:R-:W-:Y:S01]  /*0160*/  DFMA R10, R8, -UR6, -R4 ;  /* 0x80000006080a7c2b */ /* 0x000fe20008000804 */
        /* <DEDUP_REMOVED lines=38> */
[C---:B------:R-:W-:Y:S02]  /*03d0*/  DADD R8, -R4.reuse, +INF ;  /* 0x7ff0000004087429 */ /* 0x040fe40000000100 */
[----:B------:R-:W-:-:S08]  /*03e0*/  DSETP.GT.AND P0, PT, R4, RZ, PT ;  /* 0x000000ff0400722a */ /* 0x000fd00003f04000 */
[----:B------:R-:W-:Y:S02]  /*03f0*/  FSEL R8, R8, RZ, !P0 ;  /* 0x000000ff08087208 */ /* 0x000fe40004000000 */
[----:B------:R-:W-:Y:S02]  /*0400*/  @!P1 LEA.HI R7, R6, R6, RZ, 0x1 ;  /* 0x0000000606079211 */ /* 0x000fe400078f08ff */
[----:B------:R-:W-:Y:S02]  /*0410*/  FSEL R9, R9, RZ, !P0 ;  /* 0x000000ff09097208 */ /* 0x000fe40004000000 */
[----:B------:R-:W-:-:S05]  /*0420*/  @!P1 SHF.R.S32.HI R7, RZ, 0x1, R7 ;  /* 0x00000001ff079819 */ /* 0x000fca0000011407 */
[----:B------:R-:W-:Y:S02]  /*0430*/  @!P1 IMAD.IADD R4, R6, 0x1, -R7 ;  /* 0x0000000106049824 */ /* 0x000fe400078e0a07 */
[----:B------:R-:W-:-:S03]  /*0440*/  @!P1 IMAD R11, R7, 0x100000, R11 ;  /* 0x00100000070b9824 */ /* 0x000fc600078e020b */
[----:B------:R-:W-:Y:S02]  /*0450*/  @!P1 LEA R5, R4, 0x3ff00000, 0x14 ;  /* 0x3ff0000004059811 */ /* 0x000fe400078ea0ff */
[----:B------:R-:W-:-:S06]  /*0460*/  @!P1 MOV R4, RZ ;  /* 0x000000ff00049202 */ /* 0x000fcc0000000f00 */
[----:B------:R-:W-:-:S11]  /*0470*/  @!P1 DMUL R8, R10, R4 ;  /* 0x000000040a089228 */ /* 0x000fd60000000000 */
.L_x_96:
[----:B------:R-:W-:Y:S05]  /*0480*/  BSYNC.RECONVERGENT B1 ;  /* 0x0000000000017941 */ /* 0x000fea0003800200 */
.L_x_95:
[----:B------:R-:W-:Y:S01]  /*0490*/  DADD R10, R8, 1 ;  /* 0x3ff00000080a7429 */ /* 0x000fe20000000000 */
[----:B------:R-:W-:Y:S05]  /*04a0*/  BSSY.RECONVERGENT B1, `(.L_x_97) ;  /* 0x000000e000017945 */ /* 0x000fea0003800200 */
[----:B------:R-:W0:Y:S04]  /*04b0*/  MUFU.RCP64H R5, R11 ;  /* 0x0000000b00057308 */ /* 0x000e280000001800 */
[----:B------:R-:W-:-:S05]  /*04c0*/  VIADD R4, R11, 0x300402 ;  /* 0x003004020b047836 */ /* 0x000fca0000000000 */
[----:B------:R-:W-:Y:S01]  /*04d0*/  FSETP.GEU.AND P0, PT, |R4|, 5.8789094863358348022e-39, PT ;  /* 0x004004020400780b */ /* 0x000fe20003f0e200 */
[----:B0-----:R-:W-:-:S08]  /*04e0*/  DFMA R6, -R10, R4, 1 ;  /* 0x3ff000000a06742b */ /* 0x001fd00000000104 */
[----:B------:R-:W-:-:S08]  /*04f0*/  DFMA R6, R6, R6, R6 ;  /* 0x000000060606722b */ /* 0x000fd00000000006 */
[----:B------:R-:W-:-:S08]  /*0500*/  DFMA R6, R4, R6, R4 ;  /* 0x000000060406722b */ /* 0x000fd00000000004 */
[----:B------:R-:W-:-:S08]  /*0510*/  DFMA R8, -R10, R6, 1 ;  /* 0x3ff000000a08742b */ /* 0x000fd00000000106 */
[----:B------:R-:W-:Y:S01]  /*0520*/  DFMA R6, R6, R8, R6 ;  /* 0x000000080606722b */ /* 0x000fe20000000006 */
[----:B------:R-:W-:Y:S10]  /*0530*/  @P0 BRA `(.L_x_98) ;  /* 0x0000000000100947 */ /* 0x000ff40003800000 */
[----:B------:R-:W-:-:S05]  /*0540*/  LOP3.LUT R4, R11, 0x7fffffff, RZ, 0xc0, !PT ;  /* 0x7fffffff0b047812 */ /* 0x000fca00078ec0ff */
[----:B------:R-:W-:Y:S01]  /*0550*/  VIADD R5, R4, 0xfff00000 ;  /* 0xfff0000004057836 */ /* 0x000fe20000000000 */
[----:B------:R-:W-:-:S07]  /*0560*/  MOV R4, 0x580 ;  /* 0x0000058000047802 */ /* 0x000fce0000000f00 */
[----:B------:R-:W-:Y:S05]  /*0570*/  CALL.REL.NOINC `($__internal_1_$__cuda_sm20_dblrcp_rn_slowpath_v3) ;  /* 0x0000000000287944 */ /* 0x000fea0003c00000 */
.L_x_98:
[----:B------:R-:W-:Y:S05]  /*0580*/  BSYNC.RECONVERGENT B1 ;  /* 0x0000000000017941 */ /* 0x000fea0003800200 */
.L_x_97:
[----:B------:R0:W-:Y:S02]  /*0590*/  STG.E.64 desc[UR4][R2.64], R6 ;  /* 0x0000000602007986 */ /* 0x0001e4000c101b04 */
.L_x_94:
[----:B------:R-:W-:Y:S05]  /*05a0*/  BSYNC.RECONVERGENT B0 ;  /* 0x0000000000007941 */ /* 0x000fea0003800200 */
.L_x_93:
[----:B------:R-:W-:-:S13]  /*05b0*/  ISETP.NE.AND P0, PT, R0, RZ, PT ;  /* 0x000000ff0000720c */ /* 0x000fda0003f05270 */
[----:B------:R-:W-:Y:S05]  /*05c0*/  @P0 EXIT ;  /* 0x000000000000094d */ /* 0x000fea0003800000 */
[----:B0-----:R-:W0:Y:S01]  /*05d0*/  LDC.64 R2, c[0x0][0x380] ;  /* 0x0000e000ff027b82 */ /* 0x001e220000000a00 */
[----:B------:R-:W-:Y:S02]  /*05e0*/  HFMA2 R5, -RZ, RZ, 1.984375, 0 ;  /* 0x3ff00000ff057431 */ /* 0x000fe400000001ff */
[----:B------:R-:W-:-:S05]  /*05f0*/  IMAD.MOV.U32 R4, RZ, RZ, 0x0 ;  /* 0x00000000ff047424 */ /* 0x000fca00078e00ff */
[----:B0-----:R-:W-:Y:S01]  /*0600*/  STG.E.64 desc[UR4][R2.64], R4 ;  /* 0x0000000402007986 */ /* 0x001fe2000c101b04 */
[----:B------:R-:W-:Y:S05]  /*0610*/  EXIT ;  /* 0x000000000000794d */ /* 0x000fea0003800000 */
        .weak           $__internal_1_$__cuda_sm20_dblrcp_rn_slowpath_v3
        .type           $__internal_1_$__cuda_sm20_dblrcp_rn_slowpath_v3,@function
        .size           $__internal_1_$__cuda_sm20_dblrcp_rn_slowpath_v3,(.L_x_113 - $__internal_1_$__cuda_sm20_dblrcp_rn_slowpath_v3)
$__internal_1_$__cuda_sm20_dblrcp_rn_slowpath_v3:
[----:B------:R-:W-:Y:S01]  /*0620*/  IMAD.MOV.U32 R6, RZ, RZ, R10 ;  /* 0x000000ffff067224 */ /* 0x000fe200078e000a */
[----:B------:R-:W-:Y:S01]  /*0630*/  BSSY.RECONVERGENT B2, `(.L_x_99) ;  /* 0x0000026000027945 */ /* 0x000fe20003800200 */
[----:B------:R-:W-:-:S06]  /*0640*/  IMAD.MOV.U32 R7, RZ, RZ, R11 ;  /* 0x000000ffff077224 */ /* 0x000fcc00078e000b */
[----:B------:R-:W-:-:S14]  /*0650*/  DSETP.GTU.AND P0, PT, |R6|, +INF , PT ;  /* 0x7ff000000600742a */ /* 0x000fdc0003f0c200 */
[----:B------:R-:W-:Y:S05]  /*0660*/  @P0 BRA `(.L_x_100) ;  /* 0x0000000000800947 */ /* 0x000fea0003800000 */
[----:B------:R-:W-:-:S05]  /*0670*/  LOP3.LUT R10, R11, 0x7fffffff, RZ, 0xc0, !PT ;  /* 0x7fffffff0b0a7812 */ /* 0x000fca00078ec0ff */
[----:B------:R-:W-:-:S05]  /*0680*/  VIADD R8, R10, 0xffffffff ;  /* 0xffffffff0a087836 */ /* 0x000fca0000000000 */
[----:B------:R-:W-:-:S13]  /*0690*/  ISETP.GE.U32.AND P0, PT, R8, 0x7fefffff, PT ;  /* 0x7fefffff0800780c */ /* 0x000fda0003f06070 */
[----:B------:R-:W-:Y:S02]  /*06a0*/  @P0 LOP3.LUT R9, R7, 0x7ff00000, RZ, 0x3c, !PT ;  /* 0x7ff0000007090812 */ /* 0x000fe400078e3cff */
[----:B------:R-:W-:Y:S01]  /*06b0*/  @P0 MOV R8, RZ ;  /* 0x000000ff00080202 */ /* 0x000fe20000000f00 */
[----:B------:R-:W-:Y:S06]  /*06c0*/  @P0 BRA `(.L_x_101) ;  /* 0x0000000000700947 */ /* 0x000fec0003800000 */
[----:B------:R-:W-:-:S13]  /*06d0*/  ISETP.GE.U32.AND P0, PT, R10, 0x1000001, PT ;  /* 0x010000010a00780c */ /* 0x000fda0003f06070 */
[----:B------:R-:W-:Y:S05]  /*06e0*/  @!P0 BRA `(.L_x_102) ;  /* 0x0000000000388947 */ /* 0x000fea0003800000 */
[----:B------:R-:W-:Y:S02]  /*06f0*/  VIADD R9, R7, 0xc0200000 ;  /* 0xc020000007097836 */ /* 0x000fe40000000000 */
[----:B------:R-:W-:Y:S02]  /*0700*/  IMAD.MOV.U32 R8, RZ, RZ, R6 ;  /* 0x000000ffff087224 */ /* 0x000fe400078e0006 */
[----:B------:R-:W0:Y:S01]  /*0710*/  MUFU.RCP64H R11, R9 ;  /* 0x00000009000b7308 */ /* 0x000e220000001800 */
[----:B------:R-:W-:-:S06]  /*0720*/  IMAD.MOV.U32 R10, RZ, RZ, R5 ;  /* 0x000000ffff0a7224 */ /* 0x000fcc00078e0005 */
[----:B0-----:R-:W-:-:S08]  /*0730*/  DFMA R12, -R8, R10, 1 ;  /* 0x3ff00000080c742b */ /* 0x001fd0000000010a */
[----:B------:R-:W-:-:S08]  /*0740*/  DFMA R12, R12, R12, R12 ;  /* 0x0000000c0c0c722b */ /* 0x000fd0000000000c */
[----:B------:R-:W-:-:S08]  /*0750*/  DFMA R12, R10, R12, R10 ;  /* 0x0000000c0a0c722b */ /* 0x000fd0000000000a */
[----:B------:R-:W-:-:S08]  /*0760*/  DFMA R10, -R8, R12, 1 ;  /* 0x3ff00000080a742b */ /* 0x000fd0000000010c */
[----:B------:R-:W-:-:S08]  /*0770*/  DFMA R10, R12, R10, R12 ;  /* 0x0000000a0c0a722b */ /* 0x000fd0000000000c */
[----:B------:R-:W-:-:S08]  /*0780*/  DMUL R10, R10, 2.2250738585072013831e-308 ;  /* 0x001000000a0a7828 */ /* 0x000fd00000000000 */
[----:B------:R-:W-:-:S08]  /*0790*/  DFMA R6, -R6, R10, 1 ;  /* 0x3ff000000606742b */ /* 0x000fd0000000010a */
[----:B------:R-:W-:-:S08]  /*07a0*/  DFMA R6, R6, R6, R6 ;  /* 0x000000060606722b */ /* 0x000fd00000000006 */
[----:B------:R-:W-:Y:S01]  /*07b0*/  DFMA R8, R10, R6, R10 ;  /* 0x000000060a08722b */ /* 0x000fe2000000000a */
[----:B------:R-:W-:Y:S10]  /*07c0*/  BRA `(.L_x_101) ;  /* 0x0000000000307947 */ /* 0x000ff40003800000 */
.L_x_102:
[----:B------:R-:W-:Y:S01]  /*07d0*/  DMUL R6, R6, 8.11296384146066816958e+31 ;  /* 0x4690000006067828 */ /* 0x000fe20000000000 */
[----:B------:R-:W-:-:S05]  /*07e0*/  MOV R8, R5 ;  /* 0x0000000500087202 */ /* 0x000fca0000000f00 */
[----:B------:R-:W0:Y:S02]  /*07f0*/  MUFU.RCP64H R9, R7 ;  /* 0x0000000700097308 */ /* 0x000e240000001800 */
[----:B0-----:R-:W-:-:S08]  /*0800*/  DFMA R10, -R6, R8, 1 ;  /* 0x3ff00000060a742b */ /* 0x001fd00000000108 */
[----:B------:R-:W-:-:S08]  /*0810*/  DFMA R10, R10, R10, R10 ;  /* 0x0000000a0a0a722b */ /* 0x000fd0000000000a */
[----:B------:R-:W-:-:S08]  /*0820*/  DFMA R10, R8, R10, R8 ;  /* 0x0000000a080a722b */ /* 0x000fd00000000008 */
[----:B------:R-:W-:-:S08]  /*0830*/  DFMA R8, -R6, R10, 1 ;  /* 0x3ff000000608742b */ /* 0x000fd0000000010a */
[----:B------:R-:W-:-:S08]  /*0840*/  DFMA R8, R10, R8, R10 ;  /* 0x000000080a08722b */ /* 0x000fd0000000000a */
[----:B------:R-:W-:Y:S01]  /*0850*/  DMUL R8, R8, 8.11296384146066816958e+31 ;  /* 0x4690000008087828 */ /* 0x000fe20000000000 */
[----:B------:R-:W-:Y:S10]  /*0860*/  BRA `(.L_x_101) ;  /* 0x0000000000087947 */ /* 0x000ff40003800000 */
.L_x_100:
[----:B------:R-:W-:Y:S01]  /*0870*/  LOP3.LUT R9, R7, 0x80000, RZ, 0xfc, !PT ;  /* 0x0008000007097812 */ /* 0x000fe200078efcff */
[----:B------:R-:W-:-:S07]  /*0880*/  IMAD.MOV.U32 R8, RZ, RZ, R6 ;  /* 0x000000ffff087224 */ /* 0x000fce00078e0006 */
.L_x_101:
[----:B------:R-:W-:Y:S05]  /*0890*/  BSYNC.RECONVERGENT B2 ;  /* 0x0000000000027941 */ /* 0x000fea0003800200 */
.L_x_99:
[----:B------:R-:W-:Y:S01]  /*08a0*/  IMAD.MOV.U32 R5, RZ, RZ, 0x0 ;  /* 0x00000000ff057424 */ /* 0x000fe200078e00ff */
[----:B------:R-:W-:Y:S01]  /*08b0*/  MOV R7, R9 ;  /* 0x0000000900077202 */ /* 0x000fe20000000f00 */
[----:B------:R-:W-:Y:S02]  /*08c0*/  IMAD.MOV.U32 R6, RZ, RZ, R8 ;  /* 0x000000ffff067224 */ /* 0x000fe400078e0008 */
[----:B------:R-:W-:Y:S05]  /*08d0*/  RET.REL.NODEC R4 `(_Z7SigmoidPdi) ;  /* 0xfffffff404c87950 */ /* 0x000fea0003c3ffff */
.L_x_103:
        /* <DEDUP_REMOVED lines=10> */
.L_x_113:


//--------------------- .text._Z12UpdateWeightPdS_S_iid --------------------------
	.section	.text._Z12UpdateWeightPdS_S_iid,"ax",@progbits
	.align	128
        .global         _Z12UpdateWeightPdS_S_iid
        .type           _Z12UpdateWeightPdS_S_iid,@function
        .size           _Z12UpdateWeightPdS_S_iid,(.L_x_121 - _Z12UpdateWeightPdS_S_iid)
        .other          _Z12UpdateWeightPdS_S_iid,@"STO_CUDA_ENTRY STV_DEFAULT"
_Z12UpdateWeightPdS_S_iid:
.text._Z12UpdateWeightPdS_S_iid:
        /* <DEDUP_REMOVED lines=8> */
[----:B------:R-:W0:Y:S01]  /*0080*/  LDC R9, c[0x0][0x398] ;  /* 0x0000e600ff097b82 */ /* 0x000e220000000800 */
[----:B------:R-:W-:Y:S01]  /*0090*/  IABS R7, R0 ;  /* 0x0000000000077213 */ /* 0x000fe20000000000 */
[----:B------:R-:W1:Y:S01]  /*00a0*/  LDCU.64 UR4, c[0x0][0x358] ;  /* 0x00006b00ff0477ac */ /* 0x000e620008000a00 */
[----:B------:R-:W2:Y:S05]  /*00b0*/  LDCU.64 UR6, c[0x0][0x3a0] ;  /* 0x00007400ff0677ac */ /* 0x000eaa0008000a00 */
[----:B------:R-:W3:Y:S01]  /*00c0*/  LDC.64 R10, c[0x0][0x390] ;  /* 0x0000e400ff0a7b82 */ /* 0x000ee20000000a00 */
[----:B0-----:R-:W-:-:S04]  /*00d0*/  IABS R6, R9 ;  /* 0x0000000900067213 */ /* 0x001fc80000000000 */
[----:B------:R-:W0:Y:S08]  /*00e0*/  I2F.RP R4, R6 ;  /* 0x0000000600047306 */ /* 0x000e300000209400 */
[----:B0-----:R-:W0:Y:S02]  /*00f0*/  MUFU.RCP R4, R4 ;  /* 0x0000000400047308 */ /* 0x001e240000001000 */
[----:B0-----:R-:W-:-:S06]  /*0100*/  IADD3 R2, PT, PT, R4, 0xffffffe, RZ ;  /* 0x0ffffffe04027810 */ /* 0x001fcc0007ffe0ff */
[----:B------:R0:W4:Y:S02]  /*0110*/  F2I.FTZ.U32.TRUNC.NTZ R3, R2 ;  /* 0x0000000200037305 */ /* 0x000124000021f000 */
[----:B0-----:R-:W-:Y:S01]  /*0120*/  IMAD.MOV.U32 R2, RZ, RZ, RZ ;  /* 0x000000ffff027224 */ /* 0x001fe200078e00ff */
[----:B----4-:R-:W-:-:S05]  /*0130*/  IADD3 R5, PT, PT, RZ, -R3, RZ ;  /* 0x80000003ff057210 */ /* 0x010fca0007ffe0ff */
[----:B------:R-:W-:-:S04]  /*0140*/  IMAD R5, R5, R6, RZ ;  /* 0x0000000605057224 */ /* 0x000fc800078e02ff */
[----:B------:R-:W-:Y:S01]  /*0150*/  IMAD.HI.U32 R3, R3, R5, R2 ;  /* 0x0000000503037227 */ /* 0x000fe200078e0002 */
[----:B------:R-:W-:-:S04]  /*0160*/  LOP3.LUT R2, R0, R9, RZ, 0x3c, !PT ;  /* 0x0000000900027212 */ /* 0x000fc800078e3cff */
[----:B------:R-:W-:Y:S01]  /*0170*/  ISETP.GE.AND P1, PT, R2, RZ, PT ;  /* 0x000000ff0200720c */ /* 0x000fe20003f26270 */
[----:B------:R-:W-:-:S05]  /*0180*/  IMAD.HI.U32 R5, R3, R7, RZ ;  /* 0x0000000703057227 */ /* 0x000fca00078e00ff */
[----:B------:R-:W-:-:S05]  /*0190*/  IADD3 R3, PT, PT, -R5, RZ, RZ ;  /* 0x000000ff05037210 */ /* 0x000fca0007ffe1ff */
[----:B------:R-:W-:-:S05]  /*01a0*/  IMAD R3, R6, R3, R7 ;  /* 0x0000000306037224 */ /* 0x000fca00078e0207 */
[----:B------:R-:W-:-:S13]  /*01b0*/  ISETP.GT.U32.AND P2, PT, R6, R3, PT ;  /* 0x000000030600720c */ /* 0x000fda0003f44070 */
[----:B------:R-:W-:Y:S01]  /*01c0*/  @!P2 IMAD.IADD R3, R3, 0x1, -R6 ;  /* 0x000000010303a824 */ /* 0x000fe200078e0a06 */
[----:B------:R-:W-:Y:S02]  /*01d0*/  @!P2 IADD3 R5, PT, PT, R5, 0x1, RZ ;  /* 0x000000010505a810 */ /* 0x000fe40007ffe0ff */
[----:B------:R-:W-:Y:S02]  /*01e0*/  ISETP.NE.AND P2, PT, R9, RZ, PT ;  /* 0x000000ff0900720c */ /* 0x000fe40003f45270 */
[----:B------:R-:W-:Y:S02]  /*01f0*/  ISETP.GE.U32.AND P0, PT, R3, R6, PT ;  /* 0x000000060300720c */ /* 0x000fe40003f06070 */
[----:B------:R-:W0:Y:S08]  /*0200*/  LDC.64 R6, c[0x0][0x380] ;  /* 0x0000e000ff067b82 */ /* 0x000e300000000a00 */
[----:B------:R-:W4:Y:S03]  /*0210*/  LDC.64 R2, c[0x0][0x388] ;  /* 0x0000e200ff027b82 */ /* 0x000f260000000a00 */
[----:B------:R-:W-:-:S05]  /*0220*/  @P0 VIADD R5, R5, 0x1 ;  /* 0x0000000105050836 */ /* 0x000fca0000000000 */
[----:B------:R-:W-:Y:S02]  /*0230*/  @!P1 IADD3 R5, PT, PT, -R5, RZ, RZ ;  /* 0x000000ff05059210 */ /* 0x000fe40007ffe1ff */
[----:B------:R-:W-:-:S05]  /*0240*/  @!P2 LOP3.LUT R5, RZ, R9, RZ, 0x33, !PT ;  /* 0x00000009ff05a212 */ /* 0x000fca00078e33ff */
[----:B------:R-:W-:Y:S02]  /*0250*/  IMAD.MOV R4, RZ, RZ, -R5 ;  /* 0x000000ffff047224 */ /* 0x000fe400078e0a05 */
[----:B0-----:R-:W-:-:S04]  /*0260*/  IMAD.WIDE R6, R5, 0x8, R6 ;  /* 0x0000000805067825 */ /* 0x001fc800078e0206 */
[----:B------:R-:W-:Y:S02]  /*0270*/  IMAD R5, R9, R4, R0 ;  /* 0x0000000409057224 */ /* 0x000fe400078e0200 */
[----:B-1----:R-:W2:Y:S01]  /*0280*/  LDG.E.64 R6, desc[UR4][R6.64] ;  /* 0x0000000406067981 */ /* 0x002ea2000c1e1b00 */
[----:B----4-:R-:W-:-:S04]  /*0290*/  IMAD.WIDE R2, R0, 0x8, R2 ;  /* 0x0000000800027825 */ /* 0x010fc800078e0202 */
[----:B---3--:R-:W-:Y:S02]  /*02a0*/  IMAD.WIDE R10, R5, 0x8, R10 ;  /* 0x00000008050a7825 */ /* 0x008fe400078e020a */
[----:B------:R-:W3:Y:S04]  /*02b0*/  LDG.E.64 R4, desc[UR4][R2.64] ;  /* 0x0000000402047981 */ /* 0x000ee8000c1e1b00 */
[----:B------:R-:W3:Y:S01]  /*02c0*/  LDG.E.64 R10, desc[UR4][R10.64] ;  /* 0x000000040a0a7981 */ /* 0x000ee2000c1e1b00 */
[----:B--2---:R-:W-:-:S08]  /*02d0*/  DMUL R8, R6, UR6 ;  /* 0x0000000606087c28 */ /* 0x004fd00008000000 */
[----:B---3--:R-:W-:-:S07]  /*02e0*/  DFMA R4, R8, R10, R4 ;  /* 0x0000000a0804722b */ /* 0x008fce0000000004 */
[----:B------:R-:W-:Y:S01]  /*02f0*/  STG.E.64 desc[UR4][R2.64], R4 ;  /* 0x0000000402007986 */ /* 0x000fe2000c101b04 */
[----:B------:R-:W-:Y:S05]  /*0300*/  EXIT ;  /* 0x000000000000794d */ /* 0x000fea0003800000 */
.L_x_104:
        /* <DEDUP_REMOVED lines=15> */
.L_x_121:


//--------------------- .text._Z19GetHiddenLayerDeltaPdS_S_S_i --------------------------
	.section	.text._Z19GetHiddenLayerDeltaPdS_S_S_i,"ax",@progbits
	.align	128
        .global         _Z19GetHiddenLayerDeltaPdS_S_S_i
        .type           _Z19GetHiddenLayerDeltaPdS_S_S_i,@function
        .size           _Z19GetHiddenLayerDeltaPdS_S_S_i,(.L_x_122 - _Z19GetHiddenLayerDeltaPdS_S_S_i)
        .other          _Z19GetHiddenLayerDeltaPdS_S_S_i,@"STO_CUDA_ENTRY STV_DEFAULT"
_Z19GetHiddenLayerDeltaPdS_S_S_i:
.text._Z19GetHiddenLayerDeltaPdS_S_S_i:
        /* <DEDUP_REMOVED lines=9> */
[----:B------:R-:W1:Y:S07]  /*0090*/  LDCU.64 UR4, c[0x0][0x358] ;  /* 0x00006b00ff0477ac */ /* 0x000e6e0008000a00 */
[----:B------:R-:W2:Y:S08]  /*00a0*/  LDC.64 R10, c[0x0][0x390] ;  /* 0x0000e400ff0a7b82 */ /* 0x000eb00000000a00 */
[----:B------:R-:W3:Y:S08]  /*00b0*/  LDC.64 R6, c[0x0][0x380] ;  /* 0x0000e000ff067b82 */ /* 0x000ef00000000a00 */
[----:B------:R-:W4:Y:S01]  /*00c0*/  LDC.64 R12, c[0x0][0x398] ;  /* 0x0000e600ff0c7b82 */ /* 0x000f220000000a00 */
[----:B0-----:R-:W-:-:S06]  /*00d0*/  IMAD.WIDE R2, R5, 0x8, R2 ;  /* 0x0000000805027825 */ /* 0x001fcc00078e0202 */
[----:B-1----:R-:W5:Y:S01]  /*00e0*/  LDG.E.64 R2, desc[UR4][R2.64] ;  /* 0x0000000402027981 */ /* 0x002f62000c1e1b00 */
[----:B--2---:R-:W-:-:S06]  /*00f0*/  IMAD.WIDE R10, R5, 0x8, R10 ;  /* 0x00000008050a7825 */ /* 0x004fcc00078e020a */
[----:B------:R-:W2:Y:S01]  /*0100*/  LDG.E.64 R10, desc[UR4][R10.64] ;  /* 0x000000040a0a7981 */ /* 0x000ea2000c1e1b00 */
[----:B---3--:R-:W-:-:S05]  /*0110*/  IMAD.WIDE R6, R5, 0x8, R6 ;  /* 0x0000000805067825 */ /* 0x008fca00078e0206 */
[----:B------:R-:W2:Y:S04]  /*0120*/  LDG.E.64 R8, desc[UR4][R6.64] ;  /* 0x0000000406087981 */ /* 0x000ea8000c1e1b00 */
[----:B----4-:R-:W2:Y:S01]  /*0130*/  LDG.E.64 R12, desc[UR4][R12.64] ;  /* 0x000000040c0c7981 */ /* 0x010ea2000c1e1b00 */
[----:B-----5:R-:W-:-:S08]  /*0140*/  DADD R4, -R2, 1 ;  /* 0x3ff0000002047429 */ /* 0x020fd00000000100 */
[----:B------:R-:W-:Y:S02]  /*0150*/  DMUL R4, R2, R4 ;  /* 0x0000000402047228 */ /* 0x000fe40000000000 */
[----:B--2---:R-:W-:-:S08]  /*0160*/  DFMA R8, -R10, R12, R8 ;  /* 0x0000000c0a08722b */ /* 0x004fd00000000108 */
[----:B------:R-:W-:-:S07]  /*0170*/  DMUL R4, R4, R8 ;  /* 0x0000000804047228 */ /* 0x000fce0000000000 */
[----:B------:R-:W-:Y:S01]  /*0180*/  STG.E.64 desc[UR4][R6.64], R4 ;  /* 0x0000000406007986 */ /* 0x000fe2000c101b04 */
[----:B------:R-:W-:Y:S05]  /*0190*/  EXIT ;  /* 0x000000000000794d */ /* 0x000fea0003800000 */
.L_x_105:
        /* <DEDUP_REMOVED lines=14> */
.L_x_122:


//--------------------- .text._Z19GetOutputLayerDeltaPdS_di --------------------------
	.section	.text._Z19GetOutputLayerDeltaPdS_di,"ax",@progbits
	.align	128
        .global         _Z19GetOutputLayerDeltaPdS_di
        .type           _Z19GetOutputLayerDeltaPdS_di,@function
        .size           _Z19GetOutputLayerDeltaPdS_di,(.L_x_123 - _Z19GetOutputLayerDeltaPdS_di)
        .other          _Z19GetOutputLayerDeltaPdS_di,@"STO_CUDA_ENTRY STV_DEFAULT"
_Z19GetOutputLayerDeltaPdS_di:
.text._Z19GetOutputLayerDeltaPdS_di:
        /* <DEDUP_REMOVED lines=8> */
[----:B------:R-:W0:Y:S01]  /*0080*/  LDCU.64 UR4, c[0x0][0x390] ;  /* 0x00007200ff0477ac */ /* 0x000e220008000a00 */
[----:B------:R-:W0:Y:S02]  /*0090*/  I2F.F64 R2, R9 ;  /* 0x0000000900027312 */ /* 0x000e240000201c00 */
[----:B0-----:R-:W-:Y:S01]  /*00a0*/  DSETP.NEU.AND P0, PT, R2, UR4, PT ;  /* 0x0000000402007e2a */ /* 0x001fe2000bf0d000 */
[----:B------:R-:W0:-:S13]  /*00b0*/  LDCU.64 UR4, c[0x0][0x358] ;  /* 0x00006b00ff0477ac */ /* 0x000e1a0008000a00 */
[----:B------:R-:W-:Y:S05]  /*00c0*/  @!P0 BRA `(.L_x_106) ;  /* 0x0000000000208947 */ /* 0x000fea0003800000 */
[----:B------:R-:W1:Y:S08]  /*00d0*/  LDC.64 R2, c[0x0][0x380] ;  /* 0x0000e000ff027b82 */ /* 0x000e700000000a00 */
[----:B------:R-:W2:Y:S01]  /*00e0*/  LDC.64 R6, c[0x0][0x388] ;  /* 0x0000e200ff067b82 */ /* 0x000ea20000000a00 */
[----:B-1----:R-:W-:-:S06]  /*00f0*/  IMAD.WIDE R2, R9, 0x8, R2 ;  /* 0x0000000809027825 */ /* 0x002fcc00078e0202 */
[----:B0-----:R-:W3:Y:S01]  /*0100*/  LDG.E.64 R2, desc[UR4][R2.64] ;  /* 0x0000000402027981 */ /* 0x001ee2000c1e1b00 */
[----:B--2---:R-:W-:Y:S01]  /*0110*/  IMAD.WIDE R6, R9, 0x8, R6 ;  /* 0x0000000809067825 */ /* 0x004fe200078e0206 */
[----:B---3--:R-:W-:-:S07]  /*0120*/  DADD R4, RZ, -R2 ;  /* 0x00000000ff047229 */ /* 0x008fce0000000802 */
[----:B------:R-:W-:Y:S01]  /*0130*/  STG.E.64 desc[UR4][R6.64], R4 ;  /* 0x0000000406007986 */ /* 0x000fe2000c101b04 */
[----:B------:R-:W-:Y:S05]  /*0140*/  EXIT ;  /* 0x000000000000794d */ /* 0x000fea0003800000 */
.L_x_106:
[----:B------:R-:W1:Y:S08]  /*0150*/  LDC.64 R2, c[0x0][0x380] ;  /* 0x0000e000ff027b82 */ /* 0x000e700000000a00 */
[----:B------:R-:W2:Y:S01]  /*0160*/  LDC.64 R6, c[0x0][0x388] ;  /* 0x0000e200ff067b82 */ /* 0x000ea20000000a00 */
[----:B-1----:R-:W-:-:S05]  /*0170*/  IMAD.WIDE R4, R9, 0x8, R2 ;  /* 0x0000000809047825 */ /* 0x002fca00078e0202 */
[----:B0-----:R-:W3:Y:S01]  /*0180*/  LDG.E.64 R2, desc[UR4][R4.64] ;  /* 0x0000000404027981 */ /* 0x001ee2000c1e1b00 */
[----:B--2---:R-:W-:Y:S01]  /*0190*/  IMAD.WIDE R6, R9, 0x8, R6 ;  /* 0x0000000809067825 */ /* 0x004fe200078e0206 */
[----:B---3--:R-:W-:-:S07]  /*01a0*/  DADD R2, -R2, 1 ;  /* 0x3ff0000002027429 */ /* 0x008fce0000000100 */
[----:B------:R-:W-:Y:S01]  /*01b0*/  STG.E.64 desc[UR4][R6.64], R2 ;  /* 0x0000000206007986 */ /* 0x000fe2000c101b04 */
[----:B------:R-:W-:Y:S05]  /*01c0*/  EXIT ;  /* 0x000000000000794d */ /* 0x000fea0003800000 */
.L_x_107:
        /* <DEDUP_REMOVED lines=11> */
.L_x_123:


//--------------------- .text._Z19SetBackwardNotReadyPii --------------------------
	.section	.text._Z19SetBackwardNotReadyPii,"ax",@progbits
	.align	128
        .global         _Z19SetBackwardNotReadyPii
        .type           _Z19SetBackwardNotReadyPii,@function
        .size           _Z19SetBackwardNotReadyPii,(.L_x_124 - _Z19SetBackwardNotReadyPii)
        .other          _Z19SetBackwardNotReadyPii,@"STO_CUDA_ENTRY STV_DEFAULT"
_Z19SetBackwardNotReadyPii:
.text._Z19SetBackwardNotReadyPii:
[----:B------:R-:W-:Y:S08]  /*0000*/  LDC R1, c[0x0][0x37c] ;  /* 0x0000df00ff017b82 */ /* 0x000ff00000000800 */
[----:B------:R-:W0:Y:S01]  /*0010*/  LDC R5, c[0x0][0x388] ;  /* 0x0000e200ff057b82 */ /* 0x000e220000000800 */
[----:B------:R-:W1:Y:S07]  /*0020*/  LDCU.64 UR4, c[0x0][0x358] ;  /* 0x00006b00ff0477ac */ /* 0x000e6e0008000a00 */
[----:B------:R-:W0:Y:S02]  /*0030*/  LDC.64 R2, c[0x0][0x380] ;  /* 0x0000e000ff027b82 */ /* 0x000e240000000a00 */
[----:B0-----:R-:W-:-:S05]  /*0040*/  IMAD.WIDE R2, R5, 0x4, R2 ;  /* 0x0000000405027825 */ /* 0x001fca00078e0202 */
[----:B-1----:R-:W-:Y:S01]  /*0050*/  STG.E desc[UR4][R2.64], RZ ;  /* 0x000000ff02007986 */ /* 0x002fe2000c101904 */
[----:B------:R-:W-:Y:S05]  /*0060*/  EXIT ;  /* 0x000000000000794d */ /* 0x000fea0003800000 */
.L_x_108:
        /* <DEDUP_REMOVED lines=9> */
.L_x_124:


//--------------------- .text._Z18SetForwardNotReadyPii --------------------------
	.section	.text._Z18SetForwardNotReadyPii,"ax",@progbits
	.align	128
        .global         _Z18SetForwardNotReadyPii
        .type           _Z18SetForwardNotReadyPii,@function
        .size           _Z18SetForwardNotReadyPii,(.L_x_125 - _Z18SetForwardNotReadyPii)
        .other          _Z18SetForwardNotReadyPii,@"STO_CUDA_ENTRY STV_DEFAULT"
_Z18SetForwardNotReadyPii:
.text._Z18SetForwardNotReadyPii:
[----:B------:R-:W-:Y:S08]  /*0000*/  LDC R1, c[0x0][0x37c] ;  /* 0x0000df00ff017b82 */ /* 0x000ff00000000800 */
[----:B------:R-:W0:Y:S01]  /*0010*/  LDC R5, c[0x0][0x388] ;  /* 0x0000e200ff057b82 */ /* 0x000e220000000800 */
[----:B------:R-:W1:Y:S07]  /*0020*/  LDCU.64 UR4, c[0x0][0x358] ;  /* 0x00006b00ff0477ac */ /* 0x000e6e0008000a00 */
[----:B------:R-:W0:Y:S02]  /*0030*/  LDC.64 R2, c[0x0][0x380] ;  /* 0x0000e000ff027b82 */ /* 0x000e240000000a00 */
[----:B0-----:R-:W-:-:S05]  /*0040*/  IMAD.WIDE R2, R5, 0x4, R2 ;  /* 0x0000000405027825 */ /* 0x001fca00078e0202 */
[----:B-1----:R-:W-:Y:S01]  /*0050*/  STG.E desc[UR4][R2.64], RZ ;  /* 0x000000ff02007986 */ /* 0x002fe2000c101904 */
[----:B------:R-:W-:Y:S05]  /*0060*/  EXIT ;  /* 0x000000000000794d */ /* 0x000fea0003800000 */
.L_x_109:
        /* <DEDUP_REMOVED lines=9> */
.L_x_125:


//--------------------- .text._Z12BackwardWaitPiii --------------------------
	.section	.text._Z12BackwardWaitPiii,"ax",@progbits
	.align	128
        .global         _Z12BackwardWaitPiii
        .type           _Z12BackwardWaitPiii,@function
        .size           _Z12BackwardWaitPiii,(.L_x_126 - _Z12BackwardWaitPiii)
        .other          _Z12BackwardWaitPiii,@"STO_CUDA_ENTRY STV_DEFAULT"
_Z12BackwardWaitPiii:
.text._Z12BackwardWaitPiii:
[----:B------:R-:W-:Y:S01]  /*0000*/  LDC R1, c[0x0][0x37c] ;  /* 0x0000df00ff017b82 */ /* 0x000fe20000000800 */
[----:B------:R-:W-:Y:S05]  /*0010*/  EXIT ;  /* 0x000000000000794d */ /* 0x000fea0003800000 */
.L_x_110:
        /* <DEDUP_REMOVED lines=14> */
.L_x_126:


//--------------------- .text._Z11ForwardWaitPiii --------------------------
	.section	.text._Z11ForwardWaitPiii,"ax",@progbits
	.align	128
        .global         _Z11ForwardWaitPiii
        .type           _Z11ForwardWaitPiii,@function
        .size           _Z11ForwardWaitPiii,(.L_x_127 - _Z11ForwardWaitPiii)
        .other          _Z11ForwardWaitPiii,@"STO_CUDA_ENTRY STV_DEFAULT"
_Z11ForwardWaitPiii:
.text._Z11ForwardWaitPiii:
[----:B------:R-:W-:Y:S01]  /*0000*/  LDC R1, c[0x0][0x37c] ;  /* 0x0000df00ff017b82 */ /* 0x000fe20000000800 */
[----:B------:R-:W-:Y:S05]  /*0010*/  EXIT ;  /* 0x000000000000794d */ /* 0x000fea0003800000 */
.L_x_111:
        /* <DEDUP_REMOVED lines=14> */
.L_x_127:


//--------------------- .nv.global.init           --------------------------
	.section	.nv.global.init,"aw",@progbits
.nv.global.init:
	.type		$str$1,@object
	.size		$str$1,($str$2 - $str$1)
$str$1:
        /*0000*/ 	.byte	0x0a, 0x00
	.type		$str$2,@object
	.size		$str$2,($str - $str$2)
$str$2:
        /*0002*/ 	.byte	0x20, 0x25, 0x64, 0x20, 0x2f, 0x00
	.type		$str,@object
	.size		$str,($str$3 - $str)
$str:
        /*0008*/ 	.byte	0x20, 0x25, 0x6c, 0x66, 0x20, 0x2f, 0x00
	.type		$str$3,@object
	.size		$str$3,(.L_3 - $str$3)
$str$3:
        /*000f*/ 	.byte	0x64, 0x65, 0x76, 0x69, 0x63, 0x65, 0x20, 0x3a, 0x20, 0x25, 0x64, 0x20, 0x2c, 0x20, 0x66, 0x77
        /*001f*/ 	.byte	0x20, 0x3a, 0x20, 0x25, 0x64, 0x0a, 0x00
.L_3:


//--------------------- .nv.shared.reserved.0     --------------------------
	.section	.nv.shared.reserved.0,"aw",@nobits
	.weak		__nv_reservedSMEM_offset_0_alias
	.size		__nv_reservedSMEM_offset_0_alias, 0, 64
	.other		__nv_reservedSMEM_offset_0_alias,@"STO_CUDA_RESERVED_SHARED STV_DEFAULT"
__nv_reservedSMEM_offset_0_alias:
	.zero		0
	.zero		64


//--------------------- .nv.constant0._Z7PrintBwii --------------------------
	.section	.nv.constant0._Z7PrintBwii,"a",@progbits
	.sectionflags	@""
	.align	4
.nv.constant0._Z7PrintBwii:
	.zero		904


//--------------------- .nv.constant0._Z7PrintFwii --------------------------
	.section	.nv.constant0._Z7PrintFwii,"a",@progbits
	.sectionflags	@""
	.align	4
.nv.constant0._Z7PrintFwii:
	.zero		904


//--------------------- .nv.constant0._Z8PrintintPii --------------------------
	.section	.nv.constant0._Z8PrintintPii,"a",@progbits
	.sectionflags	@""
	.align	4
.nv.constant0._Z8PrintintPii:
	.zero		908


//--------------------- .nv.constant0._Z5PrintPdi --------------------------
	.section	.nv.constant0._Z5PrintPdi,"a",@progbits
	.sectionflags	@""
	.align	4
.nv.constant0._Z5PrintPdi:
	.zero		908


//--------------------- .nv.constant0._Z7SoftmaxPddi --------------------------
	.section	.nv.constant0._Z7SoftmaxPddi,"a",@progbits
	.sectionflags	@""
	.align	4
.nv.constant0._Z7SoftmaxPddi:
	.zero		916


//--------------------- .nv.constant0._Z11ExponentialPdi --------------------------
	.section	.nv.constant0._Z11ExponentialPdi,"a",@progbits
	.sectionflags	@""
	.align	4
.nv.constant0._Z11ExponentialPdi:
	.zero		908


//--------------------- .nv.constant0._Z7SigmoidPdi --------------------------
	.section	.nv.constant0._Z7SigmoidPdi,"a",@progbits
	.sectionflags	@""
	.align	4
.nv.constant0._Z7SigmoidPdi:
	.zero		908


//--------------------- .nv.constant0._Z12UpdateWeightPdS_S_iid --------------------------
	.section	.nv.constant0._Z12UpdateWeightPdS_S_iid,"a",@progbits
	.sectionflags	@""
	.align	4
.nv.constant0._Z12UpdateWeightPdS_S_iid:
	.zero		936


//--------------------- .nv.constant0._Z19GetHiddenLayerDeltaPdS_S_S_i --------------------------
	.section	.nv.constant0._Z19GetHiddenLayerDeltaPdS_S_S_i,"a",@progbits
	.sectionflags	@""
	.align	4
.nv.constant0._Z19GetHiddenLayerDeltaPdS_S_S_i:
	.zero		932


//--------------------- .nv.constant0._Z19GetOutputLayerDeltaPdS_di --------------------------
	.section	.nv.constant0._Z19GetOutputLayerDeltaPdS_di,"a",@progbits
	.sectionflags	@""
	.align	4
.nv.constant0._Z19GetOutputLayerDeltaPdS_di:
	.zero		924


//--------------------- .nv.constant0._Z19SetBackwardNotReadyPii --------------------------
	.section	.nv.constant0._Z19SetBackwardNotReadyPii,"a",@progbits
	.sectionflags	@""
	.align	4
.nv.constant0._Z19SetBackwardNotReadyPii:
	.zero		908


//--------------------- .nv.constant0._Z18SetForwardNotReadyPii --------------------------
	.section	.nv.constant0._Z18SetForwardNotReadyPii,"a",@progbits
	.sectionflags	@""
	.align	4
.nv.constant0._Z18SetForwardNotReadyPii:
	.zero		908


//--------------------- .nv.constant0._Z12BackwardWaitPiii --------------------------
	.section	.nv.constant0._Z12BackwardWaitPiii,"a",@progbits
	.sectionflags	@""
	.align	4
.nv.constant0._Z12BackwardWaitPiii:
	.zero		912


//--------------------- .nv.constant0._Z11ForwardWaitPiii --------------------------
	.section	.nv.constant0._Z11ForwardWaitPiii,"a",@progbits
	.sectionflags	@""
	.align	4
.nv.constant0._Z11ForwardWaitPiii:
	.zero		912


//--------------------- SYMBOLS --------------------------

	.type		.nv.reservedSmem.offset0,@object
	.size		.nv.reservedSmem.offset0,0x4
	.type		vprintf,@function
